	.target	sm_100a

	.elftype	@"ET_EXEC"


//--------------------- .note.nv.tkinfo           --------------------------
	.section	.note.nv.tkinfo,"",@"SHT_NOTE"
	.sectionflags	@"SHF_NOTE_NV_TKINFO"
	.tkinfo
        /*0018*/ 	.word	0x00000081
        /*0030*/ 	.string	""
        /*0030*/ 	.string	"ptxas-blackwell"
        /*0030*/ 	.string	"Cuda compilation tools, release 12.9, V12.9.86"
        /*0030*/ 	.string	"Build cuda_12.9.r12.9/compiler.36037853_0"
        /*0030*/ 	.string	"-v  -suppress-debug-info  -lineinfo  -arch sm_100a "



//--------------------- .note.nv.cuver            --------------------------
	.section	.note.nv.cuver,"",@"SHT_NOTE"
	.sectionflags	@"SHF_NOTE_NV_CUVER"
        /*0018*/ 	.short	0x0001
        /*001a*/ 	.short	0x0064
        /*001c*/ 	.short	0x0001
        /*001e*/ 	.short	0x0000
        /*0020*/ 	.short	0x0001
        /*0022*/ 	.short	0x0000


//--------------------- .nv.info                  --------------------------
	.section	.nv.info,"",@"SHT_CUDA_INFO"
	.align	4


	//----- nvinfo : EIATTR_REGCOUNT
	.align		4
        /*0000*/ 	.byte	0x04, 0x2f
        /*0002*/ 	.short	(.L_4 - .L_3)
	.align		4
.L_3:
        /*0004*/ 	.word	index@(gluon_tcgen05)
        /*0008*/ 	.word	0x00000087


	//----- nvinfo : EIATTR_FRAME_SIZE
	.align		4
.L_4:
        /*000c*/ 	.byte	0x04, 0x11
        /*000e*/ 	.short	(.L_6 - .L_5)
	.align		4
.L_5:
        /*0010*/ 	.word	index@($__internal_2_$__cuda_sm10x_tcgen05_guardrail_trap_unallocated_columns_being_dealloced)
        /*0014*/ 	.word	0x00000000


	//----- nvinfo : EIATTR_FRAME_SIZE
	.align		4
.L_6:
        /*0018*/ 	.byte	0x04, 0x11
        /*001a*/ 	.short	(.L_8 - .L_7)
	.align		4
.L_7:
        /*001c*/ 	.word	index@($__internal_1_$__cuda_sm10x_tcgen05_guardrail_trap_phase_invalid_during_alloc)
        /*0020*/ 	.word	0x00000000


	//----- nvinfo : EIATTR_FRAME_SIZE
	.align		4
.L_8:
        /*0024*/ 	.byte	0x04, 0x11
        /*0026*/ 	.short	(.L_10 - .L_9)
	.align		4
.L_9:
        /*0028*/ 	.word	index@($__internal_0_$__cuda_sm10x_tcgen05_guardrail_trap_col_being_dealloced_not_returned_by_alloc)
        /*002c*/ 	.word	0x00000000


	//----- nvinfo : EIATTR_FRAME_SIZE
	.align		4
.L_10:
        /*0030*/ 	.byte	0x04, 0x11
        /*0032*/ 	.short	(.L_12 - .L_11)
	.align		4
.L_11:
        /*0034*/ 	.word	index@(gluon_tcgen05)
        /*0038*/ 	.word	0x00000000


	//----- nvinfo : EIATTR_MIN_STACK_SIZE
	.align		4
.L_12:
        /*003c*/ 	.byte	0x04, 0x12
        /*003e*/ 	.short	(.L_14 - .L_13)
	.align		4
.L_13:
        /*0040*/ 	.word	index@(gluon_tcgen05)
        /*0044*/ 	.word	0x00000000
.L_14:


//--------------------- .nv.info.gluon_tcgen05    --------------------------
	.section	.nv.info.gluon_tcgen05,"",@"SHT_CUDA_INFO"
	.sectionflags	@""
	.align	4


	//----- nvinfo : EIATTR_CUDA_API_VERSION
	.align		4
        /*0000*/ 	.byte	0x04, 0x37
        /*0002*/ 	.short	(.L_16 - .L_15)
.L_15:
        /*0004*/ 	.word	0x00000081


	//----- nvinfo : EIATTR_KPARAM_INFO
	.align		4
.L_16:
        /*0008*/ 	.byte	0x04, 0x17
        /*000a*/ 	.short	(.L_18 - .L_17)
.L_17:
        /*000c*/ 	.word	0x00000000
        /*0010*/ 	.short	0x000a
        /*0012*/ 	.short	0x0048
        /*0014*/ 	.byte	0x00, 0xf4, 0x21, 0x00


	//----- nvinfo : EIATTR_KPARAM_INFO
	.align		4
.L_18:
        /*0018*/ 	.byte	0x04, 0x17
        /*001a*/ 	.short	(.L_20 - .L_19)
.L_19:
        /*001c*/ 	.word	0x00000000
        /*0020*/ 	.short	0x0009
        /*0022*/ 	.short	0x0040
        /*0024*/ 	.byte	0x00, 0xf4, 0x21, 0x00


	//----- nvinfo : EIATTR_KPARAM_INFO
	.align		4
.L_20:
        /*0028*/ 	.byte	0x04, 0x17
        /*002a*/ 	.short	(.L_22 - .L_21)
.L_21:
        /*002c*/ 	.word	0x00000000
        /*0030*/ 	.short	0x0008
        /*0032*/ 	.short	0x0038
        /*0034*/ 	.byte	0x00, 0xf0, 0x21, 0x00


	//----- nvinfo : EIATTR_KPARAM_INFO
	.align		4
.L_22:
        /*0038*/ 	.byte	0x04, 0x17
        /*003a*/ 	.short	(.L_24 - .L_23)
.L_23:
        /*003c*/ 	.word	0x00000000
        /*0040*/ 	.short	0x0007
        /*0042*/ 	.short	0x0030
        /*0044*/ 	.byte	0x00, 0xf0, 0x21, 0x00


	//----- nvinfo : EIATTR_KPARAM_INFO
	.align		4
.L_24:
        /*0048*/ 	.byte	0x04, 0x17
        /*004a*/ 	.short	(.L_26 - .L_25)
.L_25:
        /*004c*/ 	.word	0x00000000
        /*0050*/ 	.short	0x0006
        /*0052*/ 	.short	0x0028
        /*0054*/ 	.byte	0x00, 0xf0, 0x21, 0x00


	//----- nvinfo : EIATTR_KPARAM_INFO
	.align		4
.L_26:
        /*0058*/ 	.byte	0x04, 0x17
        /*005a*/ 	.short	(.L_28 - .L_27)
.L_27:
        /*005c*/ 	.word	0x00000000
        /*0060*/ 	.short	0x0005
        /*0062*/ 	.short	0x0020
        /*0064*/ 	.byte	0x00, 0xf0, 0x11, 0x00


	//----- nvinfo : EIATTR_KPARAM_INFO
	.align		4
.L_28:
        /*0068*/ 	.byte	0x04, 0x17
        /*006a*/ 	.short	(.L_30 - .L_29)
.L_29:
        /*006c*/ 	.word	0x00000000
        /*0070*/ 	.short	0x0004
        /*0072*/ 	.short	0x001c
        /*0074*/ 	.byte	0x00, 0xf0, 0x11, 0x00


	//----- nvinfo : EIATTR_KPARAM_INFO
	.align		4
.L_30:
        /*0078*/ 	.byte	0x04, 0x17
        /*007a*/ 	.short	(.L_32 - .L_31)
.L_31:
        /*007c*/ 	.word	0x00000000
        /*0080*/ 	.short	0x0003
        /*0082*/ 	.short	0x0018
        /*0084*/ 	.byte	0x00, 0xf0, 0x11, 0x00


	//----- nvinfo : EIATTR_KPARAM_INFO
	.align		4
.L_32:
        /*0088*/ 	.byte	0x04, 0x17
        /*008a*/ 	.short	(.L_34 - .L_33)
.L_33:
        /*008c*/ 	.word	0x00000000
        /*0090*/ 	.short	0x0002
        /*0092*/ 	.short	0x0010
        /*0094*/ 	.byte	0x00, 0xf4, 0x21, 0x00


	//----- nvinfo : EIATTR_KPARAM_INFO
	.align		4
.L_34:
        /*0098*/ 	.byte	0x04, 0x17
        /*009a*/ 	.short	(.L_36 - .L_35)
.L_35:
        /*009c*/ 	.word	0x00000000
        /*00a0*/ 	.short	0x0001
        /*00a2*/ 	.short	0x0008
        /*00a4*/ 	.byte	0x00, 0xf4, 0x21, 0x00


	//----- nvinfo : EIATTR_KPARAM_INFO
	.align		4
.L_36:
        /*00a8*/ 	.byte	0x04, 0x17
        /*00aa*/ 	.short	(.L_38 - .L_37)
.L_37:
        /*00ac*/ 	.word	0x00000000
        /*00b0*/ 	.short	0x0000
        /*00b2*/ 	.short	0x0000
        /*00b4*/ 	.byte	0x00, 0xf4, 0x21, 0x00


	//----- nvinfo : EIATTR_AT_ENTRY_FRAGMENTS
	.align		4
.L_38:
        /*00b8*/ 	.byte	0x04, 0x4f
        /*00ba*/ 	.short	(.L_40 - .L_39)


	//   ....[0]....
.L_39:
        /*00bc*/ 	.word	0x00000004


	//----- nvinfo : EIATTR_RESERVED_SMEM_USED
	.align		4
.L_40:
        /*00c0*/ 	.byte	0x01, 0x41
	.zero		2


	//----- nvinfo : EIATTR_SPARSE_MMA_MASK
	.align		4
        /*00c4*/ 	.byte	0x03, 0x50
        /*00c6*/ 	.short	0x0000


	//----- nvinfo : EIATTR_TCGEN05_1CTA_USED
	.align		4
        /*00c8*/ 	.byte	0x01, 0x51
	.zero		2


	//----- nvinfo : EIATTR_MAXREG_COUNT
	.align		4
        /*00cc*/ 	.byte	0x03, 0x1b
        /*00ce*/ 	.short	0x00ff


	//----- nvinfo : EIATTR_NUM_BARRIERS
	.align		4
        /*00d0*/ 	.byte	0x02, 0x4c
        /*00d2*/ 	.byte	0x01
	.zero		1


	//----- nvinfo : EIATTR_INT_WARP_WIDE_INSTR_OFFSETS
	.align		4
        /*00d4*/ 	.byte	0x04, 0x31
        /*00d6*/ 	.short	(.L_42 - .L_41)


	//   ....[0]....
.L_41:
        /*00d8*/ 	.word	0x00001780


	//   ....[1]....
        /*00dc*/ 	.word	0x000017a0


	//   ....[2]....
        /*00e0*/ 	.word	0x00001820


	//   ....[3]....
        /*00e4*/ 	.word	0x00001930


	//   ....[4]....
        /*00e8*/ 	.word	0x00001940


	//   ....[5]....
        /*00ec*/ 	.word	0x000019a0


	//   ....[6]....
        /*00f0*/ 	.word	0x000019b0


	//   ....[7]....
        /*00f4*/ 	.word	0x00001bd0


	//   ....[8]....
        /*00f8*/ 	.word	0x00001be0


	//   ....[9]....
        /*00fc*/ 	.word	0x00001d00


	//   ....[10]....
        /*0100*/ 	.word	0x00001d10


	//   ....[11]....
        /*0104*/ 	.word	0x00001d50


	//   ....[12]....
        /*0108*/ 	.word	0x00001d90


	//   ....[13]....
        /*010c*/ 	.word	0x00001ed0


	//   ....[14]....
        /*0110*/ 	.word	0x00001ee0


	//   ....[15]....
        /*0114*/ 	.word	0x00002110


	//   ....[16]....
        /*0118*/ 	.word	0x00002120


	//   ....[17]....
        /*011c*/ 	.word	0x000028c0


	//   ....[18]....
        /*0120*/ 	.word	0x00002910


	//----- nvinfo : EIATTR_COOP_GROUP_MASK_REGIDS
	.align		4
.L_42:
        /*0124*/ 	.byte	0x04, 0x29
        /*0126*/ 	.short	(.L_44 - .L_43)


	//   ....[0]....
.L_43:
        /*0128*/ 	.word	0xffffffff


	//   ....[1]....
        /*012c*/ 	.word	0xffffffff


	//   ....[2]....
        /*0130*/ 	.word	0xffffffff


	//   ....[3]....
        /*0134*/ 	.word	0xffffffff


	//   ....[4]....
        /*0138*/ 	.word	0xffffffff


	//   ....[5]....
        /*013c*/ 	.word	0xffffffff


	//   ....[6]....
        /*0140*/ 	.word	0xffffffff


	//   ....[7]....
        /*0144*/ 	.word	0xffffffff


	//   ....[8]....
        /*0148*/ 	.word	0xffffffff


	//   ....[9]....
        /*014c*/ 	.word	0xffffffff


	//----- nvinfo : EIATTR_COOP_GROUP_INSTR_OFFSETS
	.align		4
.L_44:
        /*0150*/ 	.byte	0x04, 0x28
        /*0152*/ 	.short	(.L_46 - .L_45)


	//   ....[0]....
.L_45:
        /*0154*/ 	.word	0x00000050


	//   ....[1]....
        /*0158*/ 	.word	0x00000310


	//   ....[2]....
        /*015c*/ 	.word	0x00000500


	//   ....[3]....
        /*0160*/ 	.word	0x000009a0


	//   ....[4]....
        /*0164*/ 	.word	0x00000ae0


	//   ....[5]....
        /*0168*/ 	.word	0x00000fe0


	//   ....[6]....
        /*016c*/ 	.word	0x00001120


	//   ....[7]....
        /*0170*/ 	.word	0x00001610


	//   ....[8]....
        /*0174*/ 	.word	0x00002750


	//   ....[9]....
        /*0178*/ 	.word	0x000029c0


	//----- nvinfo : EIATTR_VRC_CTA_INIT_COUNT
	.align		4
.L_46:
        /*017c*/ 	.byte	0x02, 0x4a
        /*017e*/ 	.byte	0x80
	.zero		1


	//----- nvinfo : EIATTR_MBARRIER_INSTR_OFFSETS
	.align		4
        /*0180*/ 	.byte	0x04, 0x39
        /*0182*/ 	.short	(.L_48 - .L_47)


	//   ....[0]....
.L_47:
        /*0184*/ 	.word	0x00001840
        /*0188*/ 	.word	0x000000ff
        /*018c*/ 	.word	0x00006000
        /*0190*/ 	.short	0x0100
        /*0192*/ 	.byte	0x08
	.zero		1


	//   ....[1]....
        /*0194*/ 	.word	0x00001850
        /*0198*/ 	.word	0x000000ff
        /*019c*/ 	.word	0x00006010
        /*01a0*/ 	.short	0x0100
        /*01a2*/ 	.byte	0x08
	.zero		1


	//   ....[2]....
        /*01a4*/ 	.word	0x00001af0
        /*01a8*/ 	.word	0x000000ff
        /*01ac*/ 	.word	0x00006000
        /*01b0*/ 	.short	0x010a
        /*01b2*/ 	.byte	0x08
	.zero		1


	//   ....[3]....
        /*01b4*/ 	.word	0x00001c30
        /*01b8*/ 	.word	0x000000ff
        /*01bc*/ 	.word	0x00006010
        /*01c0*/ 	.short	0x010a
        /*01c2*/ 	.byte	0x08
	.zero		1


	//   ....[4]....
        /*01c4*/ 	.word	0x00001e10
        /*01c8*/ 	.word	0x000000ff
        /*01cc*/ 	.word	0x00006000
        /*01d0*/ 	.short	0x010a
        /*01d2*/ 	.byte	0x08
	.zero		1


	//   ....[5]....
        /*01d4*/ 	.word	0x00001f20
        /*01d8*/ 	.word	0x000000ff
        /*01dc*/ 	.word	0x00006010
        /*01e0*/ 	.short	0x010a
        /*01e2*/ 	.byte	0x08
	.zero		1


	//   ....[6]....
        /*01e4*/ 	.word	0x00001fb0
        /*01e8*/ 	.word	0x000000ff
        /*01ec*/ 	.word	0x00006000
        /*01f0*/ 	.short	0x0108
        /*01f2*/ 	.byte	0x08
	.zero		1


	//   ....[7]....
        /*01f4*/ 	.word	0x00001fc0
        /*01f8*/ 	.word	0x000000ff
        /*01fc*/ 	.word	0x00006010
        /*0200*/ 	.short	0x0108
        /*0202*/ 	.byte	0x08
	.zero		1


	//   ....[8]....
        /*0204*/ 	.word	0x000029e0
        /*0208*/ 	.word	0x000000ff
        /*020c*/ 	.word	0x00006000
        /*0210*/ 	.short	0x010a
        /*0212*/ 	.byte	0x08
	.zero		1


	//   ....[9]....
        /*0214*/ 	.word	0x00002a10
        /*0218*/ 	.word	0x000000ff
        /*021c*/ 	.word	0x00006010
        /*0220*/ 	.short	0x010a
        /*0222*/ 	.byte	0x08
	.zero		1


	//   ....[10]....
        /*0224*/ 	.word	0x00002a40
        /*0228*/ 	.word	0x000000ff
        /*022c*/ 	.word	0x00006000
        /*0230*/ 	.short	0x010a
        /*0232*/ 	.byte	0x08
	.zero		1


	//   ....[11]....
        /*0234*/ 	.word	0x00002a70
        /*0238*/ 	.word	0x000000ff
        /*023c*/ 	.word	0x00006010
        /*0240*/ 	.short	0x010a
        /*0242*/ 	.byte	0x08
	.zero		1


	//----- nvinfo : EIATTR_NUM_MBARRIERS
	.align		4
.L_48:
        /*0244*/ 	.byte	0x03, 0x38
        /*0246*/ 	.short	0x0002


	//----- nvinfo : EIATTR_EXIT_INSTR_OFFSETS
	.align		4
        /*0248*/ 	.byte	0x04, 0x1c
        /*024a*/ 	.short	(.L_50 - .L_49)


	//   ....[0]....
.L_49:
        /*024c*/ 	.word	0x000029d0


	//----- nvinfo : EIATTR_REQNTID
	.align		4
.L_50:
        /*0250*/ 	.byte	0x04, 0x10
        /*0252*/ 	.short	(.L_52 - .L_51)
.L_51:
        /*0254*/ 	.word	0x00000100
        /*0258*/ 	.word	0x00000001
        /*025c*/ 	.word	0x00000001


	//----- nvinfo : EIATTR_CRS_STACK_SIZE
	.align		4
.L_52:
        /*0260*/ 	.byte	0x04, 0x1e
        /*0262*/ 	.short	(.L_54 - .L_53)
.L_53:
        /*0264*/ 	.word	0x00000000


	//----- nvinfo : EIATTR_CBANK_PARAM_SIZE
	.align		4
.L_54:
        /*0268*/ 	.byte	0x03, 0x19
        /*026a*/ 	.short	0x0050


	//----- nvinfo : EIATTR_PARAM_CBANK
	.align		4
        /*026c*/ 	.byte	0x04, 0x0a
        /*026e*/ 	.short	(.L_56 - .L_55)
	.align		4
.L_55:
        /*0270*/ 	.word	index@(.nv.constant0.gluon_tcgen05)
        /*0274*/ 	.short	0x0380
        /*0276*/ 	.short	0x0050


	//----- nvinfo : EIATTR_SW_WAR
	.align		4
.L_56:
        /*0278*/ 	.byte	0x04, 0x36
        /*027a*/ 	.short	(.L_58 - .L_57)
.L_57:
        /*027c*/ 	.word	0x00000008
.L_58:


//--------------------- .nv.compat                --------------------------
	.section	.nv.compat,"",@"SHT_CUDA_COMPAT_INFO"
	.align	4
        /*0000*/ 	.byte	0x02, 0x02, 0x02, 0x00, 0x02, 0x05, 0x05, 0x00, 0x02, 0x03, 0x03, 0x00, 0x02, 0x06, 0x01, 0x00


//--------------------- .nv.callgraph             --------------------------
	.section	.nv.callgraph,"",@"SHT_CUDA_CALLGRAPH"
	.align	4
	.sectionentsize	8
	.align		4
        /*0000*/ 	.word	0x00000000
	.align		4
        /*0004*/ 	.word	0xffffffff
	.align		4
        /*0008*/ 	.word	0x00000000
	.align		4
        /*000c*/ 	.word	0xfffffffe
	.align		4
        /*0010*/ 	.word	0x00000000
	.align		4
        /*0014*/ 	.word	0xfffffffd
	.align		4
        /*0018*/ 	.word	0x00000000
	.align		4
        /*001c*/ 	.word	0xfffffffc


//--------------------- .text.gluon_tcgen05       --------------------------
	.section	.text.gluon_tcgen05,"ax",@progbits
	.align	128
        .global         gluon_tcgen05
        .type           gluon_tcgen05,@function
        .size           gluon_tcgen05,(.L_x_73 - gluon_tcgen05)
        .other          gluon_tcgen05,@"STO_CUDA_ENTRY STV_DEFAULT"
gluon_tcgen05:
.text.gluon_tcgen05:
[----:B------:R-:W1:Y:S01]  /*0000*/  LDC R1, c[0x0][0x37c] ;  /* 0x0000df00ff017b82 */ /* 0x000e620000000800 */
[----:B------:R-:W2:Y:S02]  /*0010*/  S2R R0, SR_TID.X ;  /* 0x0000000000007919 */ /* 0x000ea40000002100 */
[----:B--2---:R-:W-:-:S13]  /*0020*/  ISETP.GE.U32.AND P2, PT, R0, 0x20, PT ;  /* 0x000000200000780c */ /* 0x004fda0003f46070 */
[----:B------:R-:W-:Y:S05]  /*0030*/  @P2 BRA `(.L_x_0) ;  /* 0x0000000000b82947 */ /* 0x000fea0003800000 */
[----:B------:R-:W2:Y:S01]  /*0040*/  S2UR UR6, SR_CgaCtaId ;  /* 0x00000000000679c3 */ /* 0x000ea20000008800 */
[----:B------:R-:W-:Y:S01]  /*0050*/  NOP ;  /* 0x0000000000007918 */ /* 0x000fe20000000000 */
[----:B------:R-:W-:Y:S02]  /*0060*/  UMOV UR4, 0x40 ;  /* 0x0000004000047882 */ /* 0x000fe40000000000 */
[----:B--2---:R-:W-:-:S09]  /*0070*/  ULEA UR4, UR6, UR4, 0x18 ;  /* 0x0000000406047291 */ /* 0x004fd2000f8ec0ff */
[----:B------:R-:W2:Y:S01]  /*0080*/  LDS.U8 R2, [UR4] ;  /* 0x00000004ff027984 */ /* 0x000ea20008000000 */
[----:B------:R-:W-:Y:S02]  /*0090*/  UMOV UR4, 0x400 ;  /* 0x0000040000047882 */ /* 0x000fe40000000000 */
[----:B------:R-:W-:Y:S01]  /*00a0*/  ULEA UR4, UR6, UR4, 0x18 ;  /* 0x0000000406047291 */ /* 0x000fe2000f8ec0ff */
[----:B--2---:R-:W-:-:S13]  /*00b0*/  ISETP.NE.AND P0, PT, R2, RZ, PT ;  /* 0x000000ff0200720c */ /* 0x004fda0003f05270 */
[----:B------:R-:W-:Y:S05]  /*00c0*/  @P0 BRA `(.L_x_1) ;  /* 0x00000000007c0947 */ /* 0x000fea0003800000 */
[----:B------:R-:W-:-:S13]  /*00d0*/  ELECT P0, URZ, PT ;  /* 0x0000000000ff782f */ /* 0x000fda0003800000 */
[----:B------:R-:W-:Y:S05]  /*00e0*/  @!P0 BRA `(.L_x_2) ;  /* 0x0000000000848947 */ /* 0x000fea0003800000 */
[----:B------:R-:W-:Y:S01]  /*00f0*/  UMOV UR5, 0x8 ;  /* 0x0000000800057882 */ /* 0x000fe20000000000 */
[----:B------:R-:W-:Y:S02]  /*0100*/  IMAD.MOV.U32 R5, RZ, RZ, 0x1 ;  /* 0x00000001ff057424 */ /* 0x000fe400078e00ff */
[----:B------:R-:W-:Y:S02]  /*0110*/  IMAD.MOV.U32 R3, RZ, RZ, 0xff ;  /* 0x000000ffff037424 */ /* 0x000fe400078e00ff */
[----:B------:R-:W-:Y:S04]  /*0120*/  DEPBAR.LE SB2, 0x36 ;  /* 0x0000ad800000791a */ /* 0x000fe80000000000 */
[----:B------:R-:W2:Y:S02]  /*0130*/  UTCATOMSWS.FIND_AND_SET.ALIGN UP0, UR5, UR5 ;  /* 0x00000005000575e3 */ /* 0x000ea40008000800 */
[----:B--2---:R-:W-:-:S04]  /*0140*/  PLOP3.LUT P0, PT, PT, PT, UP0, 0x80, 0x8 ;  /* 0x000000000008781c */ /* 0x004fc80003f0f008 */
[----:B------:R-:W-:-:S04]  /*0150*/  SEL R2, RZ, 0xffffffff, !P0 ;  /* 0xffffffffff027807 */ /* 0x000fc80004000000 */
[----:B------:R-:W-:Y:S01]  /*0160*/  ISETP.NE.AND P0, PT, R2, RZ, PT ;  /* 0x000000ff0200720c */ /* 0x000fe20003f05270 */
[----:B------:R-:W-:-:S12]  /*0170*/  IMAD.U32 R2, RZ, RZ, UR5 ;  /* 0x00000005ff027e24 */ /* 0x000fd8000f8e00ff */
[----:B------:R-:W-:Y:S05]  /*0180*/  @P0 BRA `(.L_x_3) ;  /* 0x0000000000240947 */ /* 0x000fea0003800000 */
.L_x_4:
[----:B------:R-:W-:Y:S05]  /*0190*/  NANOSLEEP 0x64 ;  /* 0x000000640000795d */ /* 0x000fea0003800000 */
[----:B------:R-:W-:-:S05]  /*01a0*/  UMOV UR5, 0x8 ;  /* 0x0000000800057882 */ /* 0x000fca0000000000 */
[----:B------:R-:W-:Y:S04]  /*01b0*/  DEPBAR.LE SB2, 0x36 ;  /* 0x0000ad800000791a */ /* 0x000fe80000000000 */
[----:B------:R-:W2:Y:S02]  /*01c0*/  UTCATOMSWS.FIND_AND_SET.ALIGN UP0, UR5, UR5 ;  /* 0x00000005000575e3 */ /* 0x000ea40008000800 */
[----:B--2---:R-:W-:-:S04]  /*01d0*/  PLOP3.LUT P0, PT, PT, PT, UP0, 0x80, 0x8 ;  /* 0x000000000008781c */ /* 0x004fc80003f0f008 */
[----:B------:R-:W-:-:S04]  /*01e0*/  SEL R2, RZ, 0xffffffff, !P0 ;  /* 0xffffffffff027807 */ /* 0x000fc80004000000 */
[----:B------:R-:W-:Y:S01]  /*01f0*/  ISETP.NE.AND P0, PT, R2, RZ, PT ;  /* 0x000000ff0200720c */ /* 0x000fe20003f05270 */
[----:B------:R-:W-:-:S12]  /*0200*/  IMAD.U32 R2, RZ, RZ, UR5 ;  /* 0x00000005ff027e24 */ /* 0x000fd8000f8e00ff */
[----:B------:R-:W-:Y:S05]  /*0210*/  @!P0 BRA `(.L_x_4) ;  /* 0xfffffffc00dc8947 */ /* 0x000fea000383ffff */
.L_x_3:
[C---:B------:R-:W-:Y:S01]  /*0220*/  VIADD R4, R2.reuse, 0x10 ;  /* 0x0000001002047836 */ /* 0x040fe20000000000 */
[----:B------:R-:W-:Y:S01]  /*0230*/  UMOV UR5, 0x50 ;  /* 0x0000005000057882 */ /* 0x000fe20000000000 */
[----:B------:R-:W-:Y:S01]  /*0240*/  SHF.L.U32 R3, R3, R2, RZ ;  /* 0x0000000203037219 */ /* 0x000fe200000006ff */
[----:B------:R-:W-:Y:S01]  /*0250*/  ULEA UR5, UR6, UR5, 0x18 ;  /* 0x0000000506057291 */ /* 0x000fe2000f8ec0ff */
[----:B------:R-:W-:Y:S01]  /*0260*/  IMAD.SHL.U32 R2, R2, 0x20, RZ ;  /* 0x0000002002027824 */ /* 0x000fe200078e00ff */
[----:B------:R-:W-:-:S04]  /*0270*/  SHF.L.U32 R4, R5, R4, RZ ;  /* 0x0000000405047219 */ /* 0x000fc800000006ff */
[----:B------:R-:W-:-:S05]  /*0280*/  LOP3.LUT R3, R4, R3, RZ, 0xfc, !PT ;  /* 0x0000000304037212 */ /* 0x000fca00078efcff */
[----:B------:R2:W-:Y:S04]  /*0290*/  ATOMS.OR RZ, [UR5], R3 ;  /* 0x00000003ffff798c */ /* 0x0005e8000b000005 */
[----:B------:R2:W-:Y:S01]  /*02a0*/  STS [UR4], R2 ;  /* 0x00000002ff007988 */ /* 0x0005e20008000804 */
[----:B------:R-:W-:Y:S05]  /*02b0*/  BRA `(.L_x_2) ;  /* 0x0000000000107947 */ /* 0x000fea0003800000 */
.L_x_1:
[----:B------:R-:W-:Y:S01]  /*02c0*/  IMAD.MOV.U32 R3, RZ, RZ, -0x1 ;  /* 0xffffffffff037424 */ /* 0x000fe200078e00ff */
[----:B------:R-:W-:-:S04]  /*02d0*/  MOV R2, 0x300 ;  /* 0x0000030000027802 */ /* 0x000fc80000000f00 */
[----:B------:R2:W-:Y:S03]  /*02e0*/  STS [UR4], R3 ;  /* 0x00000003ff007988 */ /* 0x0005e60008000804 */
[----:B-12---:R-:W-:Y:S05]  /*02f0*/  CALL.REL.NOINC `($__internal_1_$__cuda_sm10x_tcgen05_guardrail_trap_phase_invalid_during_alloc) ;  /* 0x0000002400f47944 */ /* 0x006fea0003c00000 */
.L_x_2:
[----:B------:R-:W-:Y:S05]  /*0300*/  WARPSYNC.ALL ;  /* 0x0000000000007948 */ /* 0x000fea0003800000 */
[----:B------:R-:W-:Y:S01]  /*0310*/  NOP ;  /* 0x0000000000007918 */ /* 0x000fe20000000000 */
.L_x_0:
[----:B------:R-:W3:Y:S08]  /*0320*/  S2UR UR4, SR_CgaCtaId ;  /* 0x00000000000479c3 */ /* 0x000ef00000008800 */
[----:B------:R-:W-:Y:S01]  /*0330*/  BAR.SYNC.DEFER_BLOCKING 0x0 ;  /* 0x0000000000007b1d */ /* 0x000fe20000010000 */
[----:B------:R-:W-:-:S05]  /*0340*/  LOP3.LUT R132, R0, 0xff, RZ, 0xc0, !PT ;  /* 0x000000ff00847812 */ /* 0x000fca00078ec0ff */
[----:B------:R-:W-:Y:S02]  /*0350*/  UMOV UR8, 0x400 ;  /* 0x0000040000087882 */ /* 0x000fe40000000000 */
[----:B------:R-:W4:Y:S08]  /*0360*/  LDC R4, c[0x0][0x398] ;  /* 0x0000e600ff047b82 */ /* 0x000f300000000800 */
[----:B------:R-:W5:Y:S01]  /*0370*/  LDC R12, c[0x0][0x3a0] ;  /* 0x0000e800ff0c7b82 */ /* 0x000f620000000800 */
[----:B---3--:R-:W-:-:S07]  /*0380*/  ULEA UR8, UR4, UR8, 0x18 ;  /* 0x0000000804087291 */ /* 0x008fce000f8ec0ff */
[----:B------:R-:W3:Y:S02]  /*0390*/  S2UR UR11, SR_CTAID.Y ;  /* 0x00000000000b79c3 */ /* 0x000ee40000002600 */
[----:B--2---:R-:W2:Y:S06]  /*03a0*/  LDS R3, [UR8] ;  /* 0x00000008ff037984 */ /* 0x004eac0008000800 */
[----:B------:R-:W-:Y:S06]  /*03b0*/  BAR.SYNC.DEFER_BLOCKING 0x0 ;  /* 0x0000000000007b1d */ /* 0x000fec0000010000 */
[----:B------:R-:W-:Y:S05]  /*03c0*/  @P2 BRA `(.L_x_5) ;  /* 0x0000000000182947 */ /* 0x000fea0003800000 */
[----:B------:R-:W-:Y:S01]  /*03d0*/  ELECT P0, URZ, PT ;  /* 0x0000000000ff782f */ /* 0x000fe20003800000 */
[----:B------:R-:W-:Y:S01]  /*03e0*/  IMAD.MOV.U32 R2, RZ, RZ, 0x1 ;  /* 0x00000001ff027424 */ /* 0x000fe200078e00ff */
[----:B------:R-:W-:Y:S01]  /*03f0*/  UMOV UR5, 0x40 ;  /* 0x0000004000057882 */ /* 0x000fe20000000000 */
[----:B------:R-:W-:Y:S01]  /*0400*/  UVIRTCOUNT.DEALLOC.SMPOOL 0x80 ;  /* 0x000000800000784c */ /* 0x000fe20000000000 */
[----:B------:R-:W-:-:S09]  /*0410*/  ULEA UR5, UR4, UR5, 0x18 ;  /* 0x0000000504057291 */ /* 0x000fd2000f8ec0ff */
[----:B------:R5:W-:Y:S03]  /*0420*/  @P0 STS.U8 [UR5], R2 ;  /* 0x00000002ff000988 */ /* 0x000be60008000005 */
.L_x_5:
[----:B------:R-:W5:Y:S01]  /*0430*/  S2UR UR4, SR_CTAID.Z ;  /* 0x00000000000479c3 */ /* 0x000f620000002700 */
[----:B------:R-:W4:Y:S01]  /*0440*/  LDCU UR5, c[0x0][0x370] ;  /* 0x00006e00ff0577ac */ /* 0x000f220008000800 */
[----:B------:R-:W-:Y:S01]  /*0450*/  ISETP.GE.U32.AND P0, PT, R132, 0x20, PT ;  /* 0x000000208400780c */ /* 0x000fe20003f06070 */
[----:B----4-:R-:W-:Y:S01]  /*0460*/  VIADD R4, R4, 0xffffffff ;  /* 0xffffffff04047836 */ /* 0x010fe20000000000 */
[C---:B------:R-:W-:Y:S01]  /*0470*/  ISETP.NE.U32.AND P3, PT, R132.reuse, RZ, PT ;  /* 0x000000ff8400720c */ /* 0x040fe20003f65070 */
[----:B------:R-:W5:Y:S01]  /*0480*/  LDCU UR7, c[0x0][0x374] ;  /* 0x00006e80ff0777ac */ /* 0x000f620008000800 */
[----:B------:R-:W-:Y:S01]  /*0490*/  LEA R10, R132, UR8, 0x2 ;  /* 0x00000008840a7c11 */ /* 0x000fe2000f8e10ff */
[----:B-----5:R-:W-:Y:S01]  /*04a0*/  VIADD R11, R12, 0xffffffff ;  /* 0xffffffff0c0b7836 */ /* 0x020fe20000000000 */
[----:B------:R-:W4:Y:S01]  /*04b0*/  S2UR UR6, SR_CTAID.X ;  /* 0x00000000000679c3 */ /* 0x000f220000002500 */
[----:B------:R-:W5:Y:S01]  /*04c0*/  LDCU.64 UR16, c[0x0][0x3c0] ;  /* 0x00007800ff1077ac */ /* 0x000f620008000a00 */
[----:B--2---:R-:W-:Y:S01]  /*04d0*/  R2UR UR29, R3 ;  /* 0x00000000031d72ca */ /* 0x004fe200000e0000 */
[----:B------:R-:W-:Y:S04]  /*04e0*/  BSSY.RECONVERGENT B0, `(.L_x_6) ;  /* 0x0000011000007945 */ /* 0x000fe80003800200 */
[----:B------:R2:W-:Y:S01]  /*04f0*/  @!P0 STS [R10], RZ ;  /* 0x000000ff0a008388 */ /* 0x0005e20000000800 */
[----:B------:R-:W-:-:S03]  /*0500*/  NOP ;  /* 0x0000000000007918 */ /* 0x000fc60000000000 */
[----:B------:R2:W-:Y:S01]  /*0510*/  @!P3 STS [UR8+0x24], R4 ;  /* 0x00002404ff00b988 */ /* 0x0005e20008000808 */
[----:B---3--:R-:W-:-:S03]  /*0520*/  UIMAD UR4, UR4, UR7, UR11 ;  /* 0x00000007040472a4 */ /* 0x008fc6000f8e020b */
[----:B------:R2:W-:Y:S01]  /*0530*/  @!P3 STS [UR8+0x20], R11 ;  /* 0x0000200bff00b988 */ /* 0x0005e20008000808 */
[----:B----4-:R-:W-:-:S04]  /*0540*/  UIMAD UR4, UR4, UR5, UR6 ;  /* 0x00000005040472a4 */ /* 0x010fc8000f8e0206 */
[----:B------:R-:W-:-:S04]  /*0550*/  UIMAD UR4, UR4, 0x180, URZ ;  /* 0x00000180040478a4 */ /* 0x000fc8000f8e02ff */
[----:B-----5:R-:W-:-:S04]  /*0560*/  UIADD3 UR12, UP0, UPT, UR4, UR16, URZ ;  /* 0x00000010040c7290 */ /* 0x020fc8000ff1e0ff */
[----:B------:R-:W-:Y:S01]  /*0570*/  ULEA.HI.X.SX32 UR13, UR4, UR17, 0x1, UP0 ;  /* 0x00000011040d7291 */ /* 0x000fe200080f0eff */
[----:B--2---:R-:W-:Y:S11]  /*0580*/  @P3 BRA `(.L_x_7) ;  /* 0x0000000000183947 */ /* 0x004ff60003800000 */
[----:B------:R-:W2:Y:S01]  /*0590*/  LDS R2, [UR8+0x8] ;  /* 0x00000808ff027984 */ /* 0x000ea20008000800 */
[----:B------:R-:W3:Y:S01]  /*05a0*/  LDC.64 R6, c[0x0][0x380] ;  /* 0x0000e000ff067b82 */ /* 0x000ee20000000a00 */
[----:B------:R-:W-:Y:S02]  /*05b0*/  IMAD.MOV.U32 R3, RZ, RZ, 0x70 ;  /* 0x00000070ff037424 */ /* 0x000fe400078e00ff */
[----:B---3--:R3:W-:Y:S03]  /*05c0*/  STS.64 [UR8], R6 ;  /* 0x00000006ff007988 */ /* 0x0087e60008000a08 */
[----:B--2---:R-:W-:-:S05]  /*05d0*/  LOP3.LUT R2, R2, 0x10, R3, 0xd8, !PT ;  /* 0x0000001002027812 */ /* 0x004fca00078ed803 */
[----:B------:R3:W-:Y:S02]  /*05e0*/  STS [UR8+0x8], R2 ;  /* 0x00000802ff007988 */ /* 0x0007e40008000808 */
.L_x_7:
[----:B------:R-:W-:Y:S05]  /*05f0*/  BSYNC.RECONVERGENT B0 ;  /* 0x0000000000007941 */ /* 0x000fea0003800200 */
.L_x_6:
[----:B------:R-:W-:Y:S04]  /*0600*/  BSSY.RECONVERGENT B0, `(.L_x_8) ;  /* 0x000000a000007945 */ /* 0x000fe80003800200 */
[----:B------:R-:W-:Y:S05]  /*0610*/  @P3 BRA `(.L_x_9) ;  /* 0x0000000000203947 */ /* 0x000fea0003800000 */
[----:B---3--:R-:W2:Y:S01]  /*0620*/  LDS R2, [UR8+0x34] ;  /* 0x00003408ff027984 */ /* 0x008ea20008000800 */
[----:B------:R-:W-:Y:S02]  /*0630*/  IMAD.MOV.U32 R3, RZ, RZ, 0x1f000000 ;  /* 0x1f000000ff037424 */ /* 0x000fe400078e00ff */
[----:B------:R-:W-:Y:S01]  /*0640*/  @!P3 IMAD.MOV.U32 R5, RZ, RZ, 0x7f ;  /* 0x0000007fff05b424 */ /* 0x000fe200078e00ff */
[----:B------:R-:W3:Y:S02]  /*0650*/  @!P3 LDS R6, [UR8+0x38] ;  /* 0x00003808ff06b984 */ /* 0x000ee40008000800 */
[----:B--2---:R-:W-:Y:S02]  /*0660*/  LOP3.LUT R2, R2, 0xff000000, R3, 0xb8, !PT ;  /* 0xff00000002027812 */ /* 0x004fe400078eb803 */
[----:B---3--:R-:W-:-:S03]  /*0670*/  @!P3 LOP3.LUT R3, R6, 0xff, R5, 0xb8, !PT ;  /* 0x000000ff0603b812 */ /* 0x008fc600078eb805 */
[----:B------:R2:W-:Y:S04]  /*0680*/  STS [UR8+0x34], R2 ;  /* 0x00003402ff007988 */ /* 0x0005e80008000808 */
[----:B------:R2:W-:Y:S02]  /*0690*/  @!P3 STS [UR8+0x38], R3 ;  /* 0x00003803ff00b988 */ /* 0x0005e40008000808 */
.L_x_9:
[----:B------:R-:W-:Y:S05]  /*06a0*/  BSYNC.RECONVERGENT B0 ;  /* 0x0000000000007941 */ /* 0x000fea0003800200 */
.L_x_8:
[----:B------:R-:W-:Y:S04]  /*06b0*/  BSSY.RECONVERGENT B0, `(.L_x_10) ;  /* 0x000000e000007945 */ /* 0x000fe80003800200 */
[----:B------:R-:W-:Y:S05]  /*06c0*/  @P3 BRA `(.L_x_11) ;  /* 0x0000000000303947 */ /* 0x000fea0003800000 */
[----:B--2---:R-:W2:Y:S01]  /*06d0*/  LDS R3, [UR8+0x34] ;  /* 0x00003408ff037984 */ /* 0x004ea20008000800 */
[----:B------:R-:W4:Y:S03]  /*06e0*/  LDC.64 R8, c[0x0][0x3a8] ;  /* 0x0000ea00ff087b82 */ /* 0x000f260000000a00 */
[----:B---3--:R-:W3:Y:S01]  /*06f0*/  LDS R2, [UR8+0x1c] ;  /* 0x00001c08ff027984 */ /* 0x008ee20008000800 */
[C---:B----4-:R-:W-:Y:S01]  /*0700*/  SHF.L.U64.HI R6, R8.reuse, 0x1, R9 ;  /* 0x0000000108067819 */ /* 0x050fe20000010209 */
[----:B------:R-:W-:-:S03]  /*0710*/  IMAD.SHL.U32 R5, R8, 0x2, RZ ;  /* 0x0000000208057824 */ /* 0x000fc600078e00ff */
[--C-:B------:R-:W-:Y:S02]  /*0720*/  SHF.R.U32.HI R7, RZ, 0x4, R6.reuse ;  /* 0x00000004ff077819 */ /* 0x100fe40000011606 */
[----:B------:R-:W-:-:S05]  /*0730*/  SHF.R.U64 R5, R5, 0x4, R6 ;  /* 0x0000000405057819 */ /* 0x000fca0000001206 */
[----:B------:R4:W-:Y:S01]  /*0740*/  STS [UR8+0xc], R5 ;  /* 0x00000c05ff007988 */ /* 0x0009e20008000808 */
[----:B--2---:R-:W-:Y:S02]  /*0750*/  LOP3.LUT R3, R3, 0x7, RZ, 0xb8, !PT ;  /* 0x0000000703037812 */ /* 0x004fe400078eb8ff */
[----:B---3--:R-:W-:-:S03]  /*0760*/  LOP3.LUT R2, R2, 0xf, R7, 0xb8, !PT ;  /* 0x0000000f02027812 */ /* 0x008fc600078eb807 */
[----:B------:R4:W-:Y:S04]  /*0770*/  STS [UR8+0x34], R3 ;  /* 0x00003403ff007988 */ /* 0x0009e80008000808 */
[----:B------:R4:W-:Y:S02]  /*0780*/  STS [UR8+0x1c], R2 ;  /* 0x00001c02ff007988 */ /* 0x0009e40008000808 */
.L_x_11:
[----:B------:R-:W-:Y:S05]  /*0790*/  BSYNC.RECONVERGENT B0 ;  /* 0x0000000000007941 */ /* 0x000fea0003800200 */
.L_x_10:
[----:B------:R-:W-:Y:S04]  /*07a0*/  BSSY.RECONVERGENT B1, `(.L_x_12) ;  /* 0x000001a000017945 */ /* 0x000fe80003800200 */
[----:B------:R-:W-:Y:S04]  /*07b0*/  BSSY.RELIABLE B0, `(.L_x_13) ;  /* 0x0000015000007945 */ /* 0x000fe80003800100 */
[----:B------:R-:W-:Y:S05]  /*07c0*/  @P3 BRA `(.L_x_14) ;  /* 0x0000000000203947 */ /* 0x000fea0003800000 */
[----:B--234-:R-:W2:Y:S02]  /*07d0*/  LDS R2, [UR8+0x34] ;  /* 0x00003408ff027984 */ /* 0x01cea40008000800 */
[----:B--2---:R-:W-:-:S05]  /*07e0*/  LOP3.LUT R2, R2, 0x38, RZ, 0xb8, !PT ;  /* 0x0000003802027812 */ /* 0x004fca00078eb8ff */
[----:B------:R2:W-:Y:S01]  /*07f0*/  STS [UR8+0x34], R2 ;  /* 0x00003402ff007988 */ /* 0x0005e20008000808 */
[----:B------:R-:W-:Y:S05]  /*0800*/  @P3 BRA `(.L_x_15) ;  /* 0x0000000000203947 */ /* 0x000fea0003800000 */
[----:B--2---:R-:W2:Y:S01]  /*0810*/  LDS R2, [UR8+0x8] ;  /* 0x00000808ff027984 */ /* 0x004ea20008000800 */
[----:B------:R-:W-:-:S05]  /*0820*/  IMAD.MOV.U32 R3, RZ, RZ, 0x780 ;  /* 0x00000780ff037424 */ /* 0x000fca00078e00ff */
[----:B--2---:R-:W-:-:S05]  /*0830*/  LOP3.LUT R2, R2, 0x500, R3, 0xd8, !PT ;  /* 0x0000050002027812 */ /* 0x004fca00078ed803 */
[----:B------:R5:W-:Y:S02]  /*0840*/  STS [UR8+0x8], R2 ;  /* 0x00000802ff007988 */ /* 0x000be40008000808 */
.L_x_14:
[----:B------:R-:W-:Y:S05]  /*0850*/  @P3 BRA `(.L_x_16) ;  /* 0x0000000000283947 */ /* 0x000fea0003800000 */
[----:B--2345:R-:W2:Y:S02]  /*0860*/  LDS R2, [UR8+0x8] ;  /* 0x00000808ff027984 */ /* 0x03cea40008000800 */
[----:B--2---:R-:W-:-:S05]  /*0870*/  LOP3.LUT R2, R2, 0x1800, RZ, 0xb8, !PT ;  /* 0x0000180002027812 */ /* 0x004fca00078eb8ff */
[----:B------:R3:W-:Y:S02]  /*0880*/  STS [UR8+0x8], R2 ;  /* 0x00000802ff007988 */ /* 0x0007e40008000808 */
.L_x_15:
[----:B------:R-:W-:Y:S05]  /*0890*/  @P3 BREAK.RELIABLE B0 ;  /* 0x0000000000003942 */ /* 0x000fea0003800100 */
[----:B------:R-:W-:Y:S05]  /*08a0*/  @P3 BRA `(.L_x_17) ;  /* 0x0000000000243947 */ /* 0x000fea0003800000 */
[----:B------:R-:W4:Y:S01]  /*08b0*/  LDS R3, [UR8+0x8] ;  /* 0x00000808ff037984 */ /* 0x000f220008000800 */
[----:B--23--:R-:W-:-:S05]  /*08c0*/  IMAD.MOV.U32 R2, RZ, RZ, 0x6000 ;  /* 0x00006000ff027424 */ /* 0x00cfca00078e00ff */
[----:B----4-:R-:W-:-:S04]  /*08d0*/  LOP3.LUT R2, R3, 0x4000, R2, 0xd8, !PT ;  /* 0x0000400003027812 */ /* 0x010fc800078ed802 */
[----:B------:R-:W-:-:S05]  /*08e0*/  LOP3.LUT R2, R2, 0x400000, RZ, 0xb8, !PT ;  /* 0x0040000002027812 */ /* 0x000fca00078eb8ff */
[----:B------:R2:W-:Y:S02]  /*08f0*/  STS [UR8+0x8], R2 ;  /* 0x00000802ff007988 */ /* 0x0005e40008000808 */
.L_x_16:
[----:B------:R-:W-:Y:S05]  /*0900*/  BSYNC.RELIABLE B0 ;  /* 0x0000000000007941 */ /* 0x000fea0003800100 */
.L_x_13:
[----:B--2345:R-:W2:Y:S02]  /*0910*/  @!P3 LDS R2, [UR8+0x8] ;  /* 0x00000808ff02b984 */ /* 0x03cea40008000800 */
[----:B--2---:R-:W-:-:S05]  /*0920*/  @!P3 LOP3.LUT R2, R2, 0x8000, RZ, 0xb8, !PT ;  /* 0x000080000202b812 */ /* 0x004fca00078eb8ff */
[----:B------:R4:W-:Y:S02]  /*0930*/  @!P3 STS [UR8+0x8], R2 ;  /* 0x00000802ff00b988 */ /* 0x0009e40008000808 */
.L_x_17:
[----:B------:R-:W-:Y:S05]  /*0940*/  BSYNC.RECONVERGENT B1 ;  /* 0x0000000000017941 */ /* 0x000fea0003800200 */
.L_x_12:
[----:B------:R-:W-:Y:S05]  /*0950*/  WARPSYNC.ALL ;  /* 0x0000000000007948 */ /* 0x000fea0003800000 */
[----:B------:R-:W-:Y:S01]  /*0960*/  NOP ;  /* 0x0000000000007918 */ /* 0x000fe20000000000 */
[----:B------:R-:W-:Y:S05]  /*0970*/  @P0 BRA `(.L_x_18) ;  /* 0x0000000000300947 */ /* 0x000fea0003800000 */
[----:B--234-:R-:W2:Y:S01]  /*0980*/  S2R R2, SR_LANEID ;  /* 0x0000000000027919 */ /* 0x01cea20000000000 */
[----:B------:R-:W-:Y:S05]  /*0990*/  WARPSYNC.ALL ;  /* 0x0000000000007948 */ /* 0x000fea0003800000 */
[----:B------:R-:W-:Y:S01]  /*09a0*/  NOP ;  /* 0x0000000000007918 */ /* 0x000fe20000000000 */
[----:B--2---:R-:W-:-:S05]  /*09b0*/  IMAD.SHL.U32 R5, R2, 0x4, RZ ;  /* 0x0000000402057824 */ /* 0x004fca00078e00ff */
[----:B------:R-:W2:Y:S01]  /*09c0*/  LDS R7, [R5+UR8] ;  /* 0x0000000805077984 */ /* 0x000ea20008000800 */
[----:B------:R-:W-:-:S05]  /*09d0*/  IADD3 R2, P1, PT, R5, UR12, RZ ;  /* 0x0000000c05027c10 */ /* 0x000fca000ff3e0ff */
[----:B------:R-:W-:-:S05]  /*09e0*/  IMAD.X R3, RZ, RZ, UR13, P1 ;  /* 0x0000000dff037e24 */ /* 0x000fca00088e06ff */
[----:B--2---:R5:W2:Y:S01]  /*09f0*/  ATOMG.E.EXCH.STRONG.GPU PT, RZ, [R2], R7 ;  /* 0x0000000702ff73a8 */ /* 0x004aa200041ee100 */
[----:B------:R-:W-:-:S04]  /*0a00*/  DEPBAR {5,4,3,2,1,0} ;  /* 0x0000003f0000791a */ /* 0x000fc80000000000 */
[----:B------:R-:W3:Y:S02]  /*0a10*/  CCTL.E.C.LDCU.IV.DEEP [UR12] ;  /* 0x000000000c007540 */ /* 0x000ee40009c08000 */
[----:B---3--:R5:W-:Y:S01]  /*0a20*/  UTMACCTL.IV [UR12] ;  /* 0x000000000c0079b9 */ /* 0x008be20008000000 */
[----:B------:R-:W-:Y:S01]  /*0a30*/  NOP ;  /* 0x0000000000007918 */ /* 0x000fe20000000000 */
.L_x_18:
[----:B------:R-:W-:Y:S05]  /*0a40*/  @P0 BRA `(.L_x_19) ;  /* 0x00000000000c0947 */ /* 0x000fea0003800000 */
[----:B------:R0:W-:Y:S01]  /*0a50*/  UTMACMDFLUSH ;  /* 0x00000000000079b7 */ /* 0x0001e20000000000 */
[----:B------:R-:W-:Y:S05]  /*0a60*/  @P0 BRA `(.L_x_19) ;  /* 0x0000000000040947 */ /* 0x000fea0003800000 */
[----:B------:R-:W-:-:S04]  /*0a70*/  DEPBAR.LE SB0, 0x0 ;  /* 0x000080000000791a */ /* 0x000fc80000000000 */
.L_x_19:
[----:B------:R-:W-:Y:S05]  /*0a80*/  WARPSYNC.ALL ;  /* 0x0000000000007948 */ /* 0x000fea0003800000 */
[----:B------:R-:W-:Y:S01]  /*0a90*/  NOP ;  /* 0x0000000000007918 */ /* 0x000fe20000000000 */
[----:B--2---:R-:W-:Y:S06]  /*0aa0*/  BAR.SYNC.DEFER_BLOCKING 0x0 ;  /* 0x0000000000007b1d */ /* 0x004fec0000010000 */
[----:B------:R-:W-:Y:S02]  /*0ab0*/  BSSY.RECONVERGENT B1, `(.L_x_20) ;  /* 0x000000b000017945 */ /* 0x000fe40003800200 */
[----:B------:R-:W-:Y:S06]  /*0ac0*/  BAR.SYNC.DEFER_BLOCKING 0x0 ;  /* 0x0000000000007b1d */ /* 0x000fec0000010000 */
[----:B------:R2:W-:Y:S01]  /*0ad0*/  @!P0 STS [R10], RZ ;  /* 0x000000ff0a008388 */ /* 0x0005e20000000800 */
[----:B------:R-:W-:Y:S01]  /*0ae0*/  NOP ;  /* 0x0000000000007918 */ /* 0x000fe20000000000 */
[----:B------:R-:W-:Y:S05]  /*0af0*/  @P3 BRA `(.L_x_21) ;  /* 0x0000000000183947 */ /* 0x000fea0003800000 */
[----:B---345:R-:W3:Y:S01]  /*0b00*/  LDS R2, [UR8+0x8] ;  /* 0x00000808ff027984 */ /* 0x038ee20008000800 */
[----:B------:R-:W4:Y:S01]  /*0b10*/  LDC.64 R6, c[0x0][0x388] ;  /* 0x0000e200ff067b82 */ /* 0x000f220000000a00 */
[----:B------:R-:W-:Y:S02]  /*0b20*/  IMAD.MOV.U32 R3, RZ, RZ, 0x70 ;  /* 0x00000070ff037424 */ /* 0x000fe400078e00ff */
[----:B----4-:R4:W-:Y:S03]  /*0b30*/  STS.64 [UR8], R6 ;  /* 0x00000006ff007988 */ /* 0x0109e60008000a08 */
[----:B---3--:R-:W-:-:S05]  /*0b40*/  LOP3.LUT R2, R2, 0x10, R3, 0xd8, !PT ;  /* 0x0000001002027812 */ /* 0x008fca00078ed803 */
[----:B------:R4:W-:Y:S02]  /*0b50*/  STS [UR8+0x8], R2 ;  /* 0x00000802ff007988 */ /* 0x0009e40008000808 */
.L_x_21:
[----:B-----5:R-:W-:Y:S05]  /*0b60*/  BSYNC.RECONVERGENT B1 ;  /* 0x0000000000017941 */ /* 0x020fea0003800200 */
.L_x_20:
[----:B------:R-:W-:Y:S04]  /*0b70*/  BSSY.RECONVERGENT B2, `(.L_x_22) ;  /* 0x000000f000027945 */ /* 0x000fe80003800200 */
[----:B------:R-:W-:Y:S04]  /*0b80*/  BSSY.RELIABLE B1, `(.L_x_23) ;  /* 0x000000c000017945 */ /* 0x000fe80003800100 */
[----:B------:R-:W-:Y:S05]  /*0b90*/  @P3 BRA `(.L_x_24) ;  /* 0x0000000000283947 */ /* 0x000fea0003800000 */
[----:B---34-:R-:W3:Y:S01]  /*0ba0*/  LDS R2, [UR8+0x34] ;  /* 0x00003408ff027984 */ /* 0x018ee20008000800 */
[----:B------:R-:W-:Y:S01]  /*0bb0*/  IMAD.MOV.U32 R3, RZ, RZ, 0x1f000000 ;  /* 0x1f000000ff037424 */ /* 0x000fe200078e00ff */
[----:B------:R-:W-:Y:S05]  /*0bc0*/  @P3 BREAK.RELIABLE B1 ;  /* 0x0000000000013942 */ /* 0x000fea0003800100 */
[----:B---3--:R-:W-:-:S05]  /*0bd0*/  LOP3.LUT R2, R2, 0xff000000, R3, 0xb8, !PT ;  /* 0xff00000002027812 */ /* 0x008fca00078eb803 */
[----:B------:R3:W-:Y:S01]  /*0be0*/  STS [UR8+0x34], R2 ;  /* 0x00003402ff007988 */ /* 0x0007e20008000808 */
[----:B------:R-:W-:Y:S05]  /*0bf0*/  @P3 BRA `(.L_x_25) ;  /* 0x0000000000183947 */ /* 0x000fea0003800000 */
[----:B---3--:R-:W3:Y:S01]  /*0c00*/  LDS R2, [UR8+0x38] ;  /* 0x00003808ff027984 */ /* 0x008ee20008000800 */
[----:B------:R-:W-:-:S05]  /*0c10*/  IMAD.MOV.U32 R3, RZ, RZ, 0xff ;  /* 0x000000ffff037424 */ /* 0x000fca00078e00ff */
[----:B---3--:R-:W-:-:S05]  /*0c20*/  LOP3.LUT R2, R2, 0xff, R3, 0xb8, !PT ;  /* 0x000000ff02027812 */ /* 0x008fca00078eb803 */
[----:B------:R5:W-:Y:S02]  /*0c30*/  STS [UR8+0x38], R2 ;  /* 0x00003802ff007988 */ /* 0x000be40008000808 */
.L_x_24:
[----:B------:R-:W-:Y:S05]  /*0c40*/  BSYNC.RELIABLE B1 ;  /* 0x0000000000017941 */ /* 0x000fea0003800100 */
.L_x_23:
[----:B------:R2:W-:Y:S02]  /*0c50*/  @!P3 STS [UR8+0x20], R11 ;  /* 0x0000200bff00b988 */ /* 0x0005e40008000808 */
.L_x_25:
[----:B------:R-:W-:Y:S05]  /*0c60*/  BSYNC.RECONVERGENT B2 ;  /* 0x0000000000027941 */ /* 0x000fea0003800200 */
.L_x_22:
[----:B------:R-:W-:Y:S05]  /*0c70*/  WARPSYNC.ALL ;  /* 0x0000000000007948 */ /* 0x000fea0003800000 */
[----:B------:R-:W-:Y:S01]  /*0c80*/  NOP ;  /* 0x0000000000007918 */ /* 0x000fe20000000000 */
[----:B------:R-:W2:Y:S01]  /*0c90*/  LDC R5, c[0x0][0x39c] ;  /* 0x0000e700ff057b82 */ /* 0x000ea20000000800 */
[----:B------:R-:W-:Y:S01]  /*0ca0*/  BSSY.RECONVERGENT B2, `(.L_x_26) ;  /* 0x0000010000027945 */ /* 0x000fe20003800200 */
[----:B--2---:R-:W-:-:S05]  /*0cb0*/  VIADD R5, R5, 0xffffffff ;  /* 0xffffffff05057836 */ /* 0x004fca0000000000 */
[----:B------:R2:W-:Y:S01]  /*0cc0*/  @!P3 STS [UR8+0x24], R5 ;  /* 0x00002405ff00b988 */ /* 0x0005e20008000808 */
[----:B------:R-:W-:Y:S05]  /*0cd0*/  @P3 BRA `(.L_x_27) ;  /* 0x0000000000303947 */ /* 0x000fea0003800000 */
[----:B------:R-:W2:Y:S01]  /*0ce0*/  LDS R3, [UR8+0x34] ;  /* 0x00003408ff037984 */ /* 0x000ea20008000800 */
[----:B----4-:R-:W4:Y:S03]  /*0cf0*/  LDC.64 R6, c[0x0][0x3b0] ;  /* 0x0000ec00ff067b82 */ /* 0x010f260000000a00 */
[----:B---3-5:R-:W3:Y:S01]  /*0d00*/  LDS R2, [UR8+0x1c] ;  /* 0x00001c08ff027984 */ /* 0x028ee20008000800 */
        /* <DEDUP_REMOVED lines=9> */
.L_x_27:
[----:B------:R-:W-:Y:S05]  /*0da0*/  BSYNC.RECONVERGENT B2 ;  /* 0x0000000000027941 */ /* 0x000fea0003800200 */
.L_x_26:
[----:B------:R-:W-:Y:S04]  /*0db0*/  BSSY.RECONVERGENT B3, `(.L_x_28) ;  /* 0x000001a000037945 */ /* 0x000fe80003800200 */
[----:B------:R-:W-:Y:S04]  /*0dc0*/  BSSY.RELIABLE B2, `(.L_x_29) ;  /* 0x0000015000027945 */ /* 0x000fe80003800100 */
[----:B------:R-:W-:Y:S05]  /*0dd0*/  @P3 BRA `(.L_x_30) ;  /* 0x0000000000203947 */ /* 0x000fea0003800000 */
[----:B---345:R-:W3:Y:S02]  /*0de0*/  LDS R2, [UR8+0x34] ;  /* 0x00003408ff027984 */ /* 0x038ee40008000800 */
[----:B---3--:R-:W-:-:S05]  /*0df0*/  LOP3.LUT R2, R2, 0x38, RZ, 0xb8, !PT ;  /* 0x0000003802027812 */ /* 0x008fca00078eb8ff */
[----:B------:R3:W-:Y:S01]  /*0e00*/  STS [UR8+0x34], R2 ;  /* 0x00003402ff007988 */ /* 0x0007e20008000808 */
[----:B------:R-:W-:Y:S05]  /*0e10*/  @P3 BRA `(.L_x_31) ;  /* 0x0000000000203947 */ /* 0x000fea0003800000 */
[----:B---3--:R-:W3:Y:S01]  /*0e20*/  LDS R2, [UR8+0x8] ;  /* 0x00000808ff027984 */ /* 0x008ee20008000800 */
[----:B------:R-:W-:-:S05]  /*0e30*/  IMAD.MOV.U32 R3, RZ, RZ, 0x780 ;  /* 0x00000780ff037424 */ /* 0x000fca00078e00ff */
[----:B---3--:R-:W-:-:S05]  /*0e40*/  LOP3.LUT R2, R2, 0x500, R3, 0xd8, !PT ;  /* 0x0000050002027812 */ /* 0x008fca00078ed803 */
[----:B------:R3:W-:Y:S02]  /*0e50*/  STS [UR8+0x8], R2 ;  /* 0x00000802ff007988 */ /* 0x0007e40008000808 */
.L_x_30:
[----:B------:R-:W-:Y:S05]  /*0e60*/  @P3 BRA `(.L_x_32) ;  /* 0x0000000000283947 */ /* 0x000fea0003800000 */
[----:B---345:R-:W3:Y:S02]  /*0e70*/  LDS R2, [UR8+0x8] ;  /* 0x00000808ff027984 */ /* 0x038ee40008000800 */
[----:B---3--:R-:W-:-:S05]  /*0e80*/  LOP3.LUT R2, R2, 0x1800, RZ, 0xb8, !PT ;  /* 0x0000180002027812 */ /* 0x008fca00078eb8ff */
[----:B------:R4:W-:Y:S02]  /*0e90*/  STS [UR8+0x8], R2 ;  /* 0x00000802ff007988 */ /* 0x0009e40008000808 */
.L_x_31:
[----:B------:R-:W-:Y:S05]  /*0ea0*/  @P3 BREAK.RELIABLE B2 ;  /* 0x0000000000023942 */ /* 0x000fea0003800100 */
[----:B------:R-:W-:Y:S05]  /*0eb0*/  @P3 BRA `(.L_x_33) ;  /* 0x0000000000243947 */ /* 0x000fea0003800000 */
[----:B---34-:R-:W3:Y:S01]  /*0ec0*/  LDS R2, [UR8+0x8] ;  /* 0x00000808ff027984 */ /* 0x018ee20008000800 */
[----:B------:R-:W-:-:S05]  /*0ed0*/  IMAD.MOV.U32 R3, RZ, RZ, 0x6000 ;  /* 0x00006000ff037424 */ /* 0x000fca00078e00ff */
[----:B---3--:R-:W-:-:S04]  /*0ee0*/  LOP3.LUT R2, R2, 0x4000, R3, 0xd8, !PT ;  /* 0x0000400002027812 */ /* 0x008fc800078ed803 */
[----:B------:R-:W-:-:S05]  /*0ef0*/  LOP3.LUT R2, R2, 0x400000, RZ, 0xb8, !PT ;  /* 0x0040000002027812 */ /* 0x000fca00078eb8ff */
[----:B------:R3:W-:Y:S02]  /*0f00*/  STS [UR8+0x8], R2 ;  /* 0x00000802ff007988 */ /* 0x0007e40008000808 */
.L_x_32:
[----:B------:R-:W-:Y:S05]  /*0f10*/  BSYNC.RELIABLE B2 ;  /* 0x0000000000027941 */ /* 0x000fea0003800100 */
.L_x_29:
[----:B---345:R-:W3:Y:S02]  /*0f20*/  @!P3 LDS R2, [UR8+0x8] ;  /* 0x00000808ff02b984 */ /* 0x038ee40008000800 */
[----:B---3--:R-:W-:-:S05]  /*0f30*/  @!P3 LOP3.LUT R2, R2, 0x8000, RZ, 0xb8, !PT ;  /* 0x000080000202b812 */ /* 0x008fca00078eb8ff */
[----:B------:R5:W-:Y:S02]  /*0f40*/  @!P3 STS [UR8+0x8], R2 ;  /* 0x00000802ff00b988 */ /* 0x000be40008000808 */
.L_x_33:
[----:B------:R-:W-:Y:S05]  /*0f50*/  BSYNC.RECONVERGENT B3 ;  /* 0x0000000000037941 */ /* 0x000fea0003800200 */
.L_x_28:
[----:B------:R-:W-:Y:S05]  /*0f60*/  WARPSYNC.ALL ;  /* 0x0000000000007948 */ /* 0x000fea0003800000 */
[----:B------:R-:W-:Y:S01]  /*0f70*/  NOP ;  /* 0x0000000000007918 */ /* 0x000fe20000000000 */
[----:B------:R-:W-:-:S04]  /*0f80*/  UIADD3 UR5, UPT, UPT, UR4, 0x80, URZ ;  /* 0x0000008004057890 */ /* 0x000fc8000fffe0ff */
[----:B------:R-:W-:-:S04]  /*0f90*/  UIADD3 UR14, UP0, UPT, UR5, UR16, URZ ;  /* 0x00000010050e7290 */ /* 0x000fc8000ff1e0ff */
[----:B------:R-:W-:Y:S01]  /*0fa0*/  ULEA.HI.X.SX32 UR15, UR5, UR17, 0x1, UP0 ;  /* 0x00000011050f7291 */ /* 0x000fe200080f0eff */
[----:B------:R-:W-:Y:S11]  /*0fb0*/  @P0 BRA `(.L_x_34) ;  /* 0x0000000000300947 */ /* 0x000ff60003800000 */
[----:B---345:R-:W3:Y:S01]  /*0fc0*/  S2R R2, SR_LANEID ;  /* 0x0000000000027919 */ /* 0x038ee20000000000 */
[----:B------:R-:W-:Y:S05]  /*0fd0*/  WARPSYNC.ALL ;  /* 0x0000000000007948 */ /* 0x000fea0003800000 */
[----:B------:R-:W-:Y:S01]  /*0fe0*/  NOP ;  /* 0x0000000000007918 */ /* 0x000fe20000000000 */
[----:B---3--:R-:W-:-:S05]  /*0ff0*/  IMAD.SHL.U32 R6, R2, 0x4, RZ ;  /* 0x0000000402067824 */ /* 0x008fca00078e00ff */
[----:B------:R-:W3:Y:S01]  /*1000*/  LDS R7, [R6+UR8] ;  /* 0x0000000806077984 */ /* 0x000ee20008000800 */
[----:B------:R-:W-:-:S05]  /*1010*/  IADD3 R2, P1, PT, R6, UR14, RZ ;  /* 0x0000000e06027c10 */ /* 0x000fca000ff3e0ff */
[----:B------:R-:W-:-:S05]  /*1020*/  IMAD.X R3, RZ, RZ, UR15, P1 ;  /* 0x0000000fff037e24 */ /* 0x000fca00088e06ff */
[----:B---3--:R3:W4:Y:S01]  /*1030*/  ATOMG.E.EXCH.STRONG.GPU PT, RZ, [R2], R7 ;  /* 0x0000000702ff73a8 */ /* 0x00872200041ee100 */
[----:B------:R-:W-:-:S04]  /*1040*/  DEPBAR {5,4,3,2,1,0} ;  /* 0x0000003f0000791a */ /* 0x000fc80000000000 */
[----:B------:R-:W5:Y:S02]  /*1050*/  CCTL.E.C.LDCU.IV.DEEP [UR14] ;  /* 0x000000000e007540 */ /* 0x000f640009c08000 */
[----:B-----5:R3:W-:Y:S01]  /*1060*/  UTMACCTL.IV [UR14] ;  /* 0x000000000e0079b9 */ /* 0x0207e20008000000 */
[----:B------:R-:W-:Y:S01]  /*1070*/  NOP ;  /* 0x0000000000007918 */ /* 0x000fe20000000000 */
.L_x_34:
[----:B------:R-:W-:Y:S05]  /*1080*/  @P0 BRA `(.L_x_35) ;  /* 0x00000000000c0947 */ /* 0x000fea0003800000 */
[----:B------:R0:W-:Y:S01]  /*1090*/  UTMACMDFLUSH ;  /* 0x00000000000079b7 */ /* 0x0001e20000000000 */
[----:B------:R-:W-:Y:S05]  /*10a0*/  @P0 BRA `(.L_x_35) ;  /* 0x0000000000040947 */ /* 0x000fea0003800000 */
[----:B------:R-:W-:-:S04]  /*10b0*/  DEPBAR.LE SB0, 0x0 ;  /* 0x000080000000791a */ /* 0x000fc80000000000 */
.L_x_35:
[----:B------:R-:W-:Y:S05]  /*10c0*/  WARPSYNC.ALL ;  /* 0x0000000000007948 */ /* 0x000fea0003800000 */
[----:B------:R-:W-:Y:S01]  /*10d0*/  NOP ;  /* 0x0000000000007918 */ /* 0x000fe20000000000 */
[----:B----4-:R-:W-:Y:S06]  /*10e0*/  BAR.SYNC.DEFER_BLOCKING 0x0 ;  /* 0x0000000000007b1d */ /* 0x010fec0000010000 */
[----:B------:R-:W-:Y:S02]  /*10f0*/  BSSY.RECONVERGENT B3, `(.L_x_36) ;  /* 0x000000b000037945 */ /* 0x000fe40003800200 */
[----:B------:R-:W-:Y:S06]  /*1100*/  BAR.SYNC.DEFER_BLOCKING 0x0 ;  /* 0x0000000000007b1d */ /* 0x000fec0000010000 */
[----:B------:R4:W-:Y:S01]  /*1110*/  @!P0 STS [R10], RZ ;  /* 0x000000ff0a008388 */ /* 0x0009e20000000800 */
[----:B------:R-:W-:Y:S01]  /*1120*/  NOP ;  /* 0x0000000000007918 */ /* 0x000fe20000000000 */
[----:B------:R-:W-:Y:S05]  /*1130*/  @P3 BRA `(.L_x_37) ;  /* 0x0000000000183947 */ /* 0x000fea0003800000 */
[----:B---3-5:R-:W3:Y:S01]  /*1140*/  LDS R2, [UR8+0x8] ;  /* 0x00000808ff027984 */ /* 0x028ee20008000800 */
[----:B------:R-:W5:Y:S01]  /*1150*/  LDC.64 R6, c[0x0][0x390] ;  /* 0x0000e400ff067b82 */ /* 0x000f620000000a00 */
[----:B------:R-:W-:Y:S02]  /*1160*/  IMAD.MOV.U32 R3, RZ, RZ, 0x70 ;  /* 0x00000070ff037424 */ /* 0x000fe400078e00ff */
[----:B-----5:R5:W-:Y:S03]  /*1170*/  STS.64 [UR8], R6 ;  /* 0x00000006ff007988 */ /* 0x020be60008000a08 */
[----:B---3--:R-:W-:-:S05]  /*1180*/  LOP3.LUT R2, R2, 0x10, R3, 0xd8, !PT ;  /* 0x0000001002027812 */ /* 0x008fca00078ed803 */
[----:B------:R5:W-:Y:S02]  /*1190*/  STS [UR8+0x8], R2 ;  /* 0x00000802ff007988 */ /* 0x000be40008000808 */
.L_x_37:
[----:B---3--:R-:W-:Y:S05]  /*11a0*/  BSYNC.RECONVERGENT B3 ;  /* 0x0000000000037941 */ /* 0x008fea0003800200 */
.L_x_36:
[----:B------:R-:W-:Y:S04]  /*11b0*/  BSSY.RECONVERGENT B4, `(.L_x_38) ;  /* 0x0000011000047945 */ /* 0x000fe80003800200 */
[----:B------:R-:W-:Y:S04]  /*11c0*/  BSSY.RELIABLE B3, `(.L_x_39) ;  /* 0x000000e000037945 */ /* 0x000fe80003800100 */
[----:B------:R-:W-:Y:S05]  /*11d0*/  @P3 BRA `(.L_x_40) ;  /* 0x0000000000243947 */ /* 0x000fea0003800000 */
[----:B-----5:R-:W3:Y:S01]  /*11e0*/  LDS R2, [UR8+0x34] ;  /* 0x00003408ff027984 */ /* 0x020ee20008000800 */
[----:B------:R-:W-:-:S05]  /*11f0*/  IMAD.MOV.U32 R3, RZ, RZ, 0x3f000000 ;  /* 0x3f000000ff037424 */ /* 0x000fca00078e00ff */
[----:B---3--:R-:W-:-:S05]  /*1200*/  LOP3.LUT R2, R2, 0xff000000, R3, 0xb8, !PT ;  /* 0xff00000002027812 */ /* 0x008fca00078eb803 */
[----:B------:R3:W-:Y:S01]  /*1210*/  STS [UR8+0x34], R2 ;  /* 0x00003402ff007988 */ /* 0x0007e20008000808 */
[----:B------:R-:W-:Y:S05]  /*1220*/  @P3 BRA `(.L_x_41) ;  /* 0x00000000001c3947 */ /* 0x000fea0003800000 */
[----:B---3--:R-:W3:Y:S01]  /*1230*/  LDS R2, [UR8+0x38] ;  /* 0x00003808ff027984 */ /* 0x008ee20008000800 */
[----:B------:R-:W-:-:S05]  /*1240*/  IMAD.MOV.U32 R3, RZ, RZ, 0x7f ;  /* 0x0000007fff037424 */ /* 0x000fca00078e00ff */
[----:B---3--:R-:W-:-:S05]  /*1250*/  LOP3.LUT R2, R2, 0xff, R3, 0xb8, !PT ;  /* 0x000000ff02027812 */ /* 0x008fca00078eb803 */
[----:B------:R3:W-:Y:S02]  /*1260*/  STS [UR8+0x38], R2 ;  /* 0x00003802ff007988 */ /* 0x0007e40008000808 */
.L_x_40:
[----:B------:R-:W-:Y:S05]  /*1270*/  @P3 BREAK.RELIABLE B3 ;  /* 0x0000000000033942 */ /* 0x000fea0003800100 */
[----:B------:R-:W-:Y:S05]  /*1280*/  @P3 BRA `(.L_x_42) ;  /* 0x00000000000c3947 */ /* 0x000fea0003800000 */
[----:B------:R2:W-:Y:S02]  /*1290*/  STS [UR8+0x20], R5 ;  /* 0x00002005ff007988 */ /* 0x0005e40008000808 */
.L_x_41:
[----:B------:R-:W-:Y:S05]  /*12a0*/  BSYNC.RELIABLE B3 ;  /* 0x0000000000037941 */ /* 0x000fea0003800100 */
.L_x_39:
[----:B------:R2:W-:Y:S02]  /*12b0*/  @!P3 STS [UR8+0x24], R4 ;  /* 0x00002404ff00b988 */ /* 0x0005e40008000808 */
.L_x_42:
[----:B------:R-:W-:Y:S05]  /*12c0*/  BSYNC.RECONVERGENT B4 ;  /* 0x0000000000047941 */ /* 0x000fea0003800200 */
.L_x_38:
[----:B------:R-:W-:Y:S05]  /*12d0*/  WARPSYNC.ALL ;  /* 0x0000000000007948 */ /* 0x000fea0003800000 */
[----:B------:R-:W-:Y:S01]  /*12e0*/  NOP ;  /* 0x0000000000007918 */ /* 0x000fe20000000000 */
[----:B------:R-:W-:Y:S04]  /*12f0*/  BSSY.RECONVERGENT B4, `(.L_x_43) ;  /* 0x000000e000047945 */ /* 0x000fe80003800200 */
[----:B------:R-:W-:Y:S05]  /*1300*/  @P3 BRA `(.L_x_44) ;  /* 0x0000000000303947 */ /* 0x000fea0003800000 */
[----:B------:R-:W2:Y:S02]  /*1310*/  LDS R3, [UR8+0x34] ;  /* 0x00003408ff037984 */ /* 0x000ea40008000800 */
[----:B--2---:R-:W2:Y:S02]  /*1320*/  LDC.64 R4, c[0x0][0x3b8] ;  /* 0x0000ee00ff047b82 */ /* 0x004ea40000000a00 */
[----:B---3-5:R-:W3:Y:S01]  /*1330*/  LDS R2, [UR8+0x1c] ;  /* 0x00001c08ff027984 */ /* 0x028ee20008000800 */
[C---:B--2---:R-:W-:Y:S01]  /*1340*/  SHF.L.U64.HI R5, R4.reuse, 0x1, R5 ;  /* 0x0000000104057819 */ /* 0x044fe20000010205 */
[----:B------:R-:W-:-:S03]  /*1350*/  IMAD.SHL.U32 R4, R4, 0x2, RZ ;  /* 0x0000000204047824 */ /* 0x000fc600078e00ff */
[--C-:B------:R-:W-:Y:S02]  /*1360*/  SHF.R.U32.HI R7, RZ, 0x4, R5.reuse ;  /* 0x00000004ff077819 */ /* 0x100fe40000011605 */
[----:B------:R-:W-:-:S05]  /*1370*/  SHF.R.U64 R4, R4, 0x4, R5 ;  /* 0x0000000404047819 */ /* 0x000fca0000001205 */
[----:B------:R2:W-:Y:S01]  /*1380*/  STS [UR8+0xc], R4 ;  /* 0x00000c04ff007988 */ /* 0x0005e20008000808 */
[----:B------:R-:W-:Y:S02]  /*1390*/  LOP3.LUT R3, R3, 0x7, RZ, 0xb8, !PT ;  /* 0x0000000703037812 */ /* 0x000fe400078eb8ff */
[----:B---3--:R-:W-:-:S03]  /*13a0*/  LOP3.LUT R2, R2, 0xf, R7, 0xb8, !PT ;  /* 0x0000000f02027812 */ /* 0x008fc600078eb807 */
[----:B------:R2:W-:Y:S04]  /*13b0*/  STS [UR8+0x34], R3 ;  /* 0x00003403ff007988 */ /* 0x0005e80008000808 */
[----:B------:R2:W-:Y:S02]  /*13c0*/  STS [UR8+0x1c], R2 ;  /* 0x00001c02ff007988 */ /* 0x0005e40008000808 */
.L_x_44:
[----:B------:R-:W-:Y:S05]  /*13d0*/  BSYNC.RECONVERGENT B4 ;  /* 0x0000000000047941 */ /* 0x000fea0003800200 */
.L_x_43:
[----:B------:R-:W-:Y:S04]  /*13e0*/  BSSY.RECONVERGENT B5, `(.L_x_45) ;  /* 0x000001a000057945 */ /* 0x000fe80003800200 */
[----:B------:R-:W-:Y:S04]  /*13f0*/  BSSY.RELIABLE B4, `(.L_x_46) ;  /* 0x0000015000047945 */ /* 0x000fe80003800100 */
[----:B------:R-:W-:Y:S05]  /*1400*/  @P3 BRA `(.L_x_47) ;  /* 0x0000000000203947 */ /* 0x000fea0003800000 */
[----:B--23-5:R-:W2:Y:S02]  /*1410*/  LDS R2, [UR8+0x34] ;  /* 0x00003408ff027984 */ /* 0x02cea40008000800 */
[----:B--2---:R-:W-:-:S05]  /*1420*/  LOP3.LUT R2, R2, 0x38, RZ, 0xb8, !PT ;  /* 0x0000003802027812 */ /* 0x004fca00078eb8ff */
[----:B------:R2:W-:Y:S01]  /*1430*/  STS [UR8+0x34], R2 ;  /* 0x00003402ff007988 */ /* 0x0005e20008000808 */
[----:B------:R-:W-:Y:S05]  /*1440*/  @P3 BRA `(.L_x_48) ;  /* 0x0000000000203947 */ /* 0x000fea0003800000 */
[----:B--2---:R-:W2:Y:S01]  /*1450*/  LDS R2, [UR8+0x8] ;  /* 0x00000808ff027984 */ /* 0x004ea20008000800 */
[----:B------:R-:W-:-:S05]  /*1460*/  IMAD.MOV.U32 R3, RZ, RZ, 0x780 ;  /* 0x00000780ff037424 */ /* 0x000fca00078e00ff */
[----:B--2---:R-:W-:-:S05]  /*1470*/  LOP3.LUT R2, R2, 0x500, R3, 0xd8, !PT ;  /* 0x0000050002027812 */ /* 0x004fca00078ed803 */
[----:B------:R2:W-:Y:S02]  /*1480*/  STS [UR8+0x8], R2 ;  /* 0x00000802ff007988 */ /* 0x0005e40008000808 */
.L_x_47:
[----:B------:R-:W-:Y:S05]  /*1490*/  @P3 BRA `(.L_x_49) ;  /* 0x0000000000283947 */ /* 0x000fea0003800000 */
[----:B--23-5:R-:W2:Y:S02]  /*14a0*/  LDS R2, [UR8+0x8] ;  /* 0x00000808ff027984 */ /* 0x02cea40008000800 */
[----:B--2---:R-:W-:-:S05]  /*14b0*/  LOP3.LUT R2, R2, 0x1800, RZ, 0xb8, !PT ;  /* 0x0000180002027812 */ /* 0x004fca00078eb8ff */
[----:B------:R3:W-:Y:S02]  /*14c0*/  STS [UR8+0x8], R2 ;  /* 0x00000802ff007988 */ /* 0x0007e40008000808 */
.L_x_48:
[----:B------:R-:W-:Y:S05]  /*14d0*/  @P3 BREAK.RELIABLE B4 ;  /* 0x0000000000043942 */ /* 0x000fea0003800100 */
[----:B------:R-:W-:Y:S05]  /*14e0*/  @P3 BRA `(.L_x_50) ;  /* 0x0000000000243947 */ /* 0x000fea0003800000 */
[----:B--23--:R-:W2:Y:S01]  /*14f0*/  LDS R2, [UR8+0x8] ;  /* 0x00000808ff027984 */ /* 0x00cea20008000800 */
[----:B------:R-:W-:-:S05]  /*1500*/  IMAD.MOV.U32 R3, RZ, RZ, 0x6000 ;  /* 0x00006000ff037424 */ /* 0x000fca00078e00ff */
[----:B--2---:R-:W-:-:S04]  /*1510*/  LOP3.LUT R2, R2, 0x6000, R3, 0xd8, !PT ;  /* 0x0000600002027812 */ /* 0x004fc800078ed803 */
[----:B------:R-:W-:-:S05]  /*1520*/  LOP3.LUT R2, R2, 0x400000, RZ, 0xb8, !PT ;  /* 0x0040000002027812 */ /* 0x000fca00078eb8ff */
[----:B------:R2:W-:Y:S02]  /*1530*/  STS [UR8+0x8], R2 ;  /* 0x00000802ff007988 */ /* 0x0005e40008000808 */
.L_x_49:
[----:B------:R-:W-:Y:S05]  /*1540*/  BSYNC.RELIABLE B4 ;  /* 0x0000000000047941 */ /* 0x000fea0003800100 */
.L_x_46:
[----:B--23-5:R-:W2:Y:S02]  /*1550*/  @!P3 LDS R2, [UR8+0x8] ;  /* 0x00000808ff02b984 */ /* 0x02cea40008000800 */
[----:B--2---:R-:W-:-:S05]  /*1560*/  @!P3 LOP3.LUT R2, R2, 0x8000, RZ, 0xb8, !PT ;  /* 0x000080000202b812 */ /* 0x004fca00078eb8ff */
[----:B------:R5:W-:Y:S02]  /*1570*/  @!P3 STS [UR8+0x8], R2 ;  /* 0x00000802ff00b988 */ /* 0x000be40008000808 */
.L_x_50:
[----:B------:R-:W-:Y:S05]  /*1580*/  BSYNC.RECONVERGENT B5 ;  /* 0x0000000000057941 */ /* 0x000fea0003800200 */
.L_x_45:
[----:B------:R-:W-:Y:S05]  /*1590*/  WARPSYNC.ALL ;  /* 0x0000000000007948 */ /* 0x000fea0003800000 */
[----:B------:R-:W-:Y:S01]  /*15a0*/  NOP ;  /* 0x0000000000007918 */ /* 0x000fe20000000000 */
[----:B------:R-:W-:-:S04]  /*15b0*/  UIADD3 UR4, UPT, UPT, UR4, 0x100, URZ ;  /* 0x0000010004047890 */ /* 0x000fc8000fffe0ff */
[----:B------:R-:W-:-:S04]  /*15c0*/  UIADD3 UR23, UP0, UPT, UR4, UR16, URZ ;  /* 0x0000001004177290 */ /* 0x000fc8000ff1e0ff */
[----:B------:R-:W-:Y:S01]  /*15d0*/  ULEA.HI.X.SX32 UR28, UR4, UR17, 0x1, UP0 ;  /* 0x00000011041c7291 */ /* 0x000fe200080f0eff */
[----:B------:R-:W-:Y:S11]  /*15e0*/  @P0 BRA `(.L_x_51) ;  /* 0x0000000000380947 */ /* 0x000ff60003800000 */
[----:B--23-5:R-:W2:Y:S01]  /*15f0*/  S2R R2, SR_LANEID ;  /* 0x0000000000027919 */ /* 0x02cea20000000000 */
[----:B------:R-:W-:Y:S05]  /*1600*/  WARPSYNC.ALL ;  /* 0x0000000000007948 */ /* 0x000fea0003800000 */
[----:B------:R-:W-:Y:S01]  /*1610*/  NOP ;  /* 0x0000000000007918 */ /* 0x000fe20000000000 */
[----:B--2---:R-:W-:-:S05]  /*1620*/  IMAD.SHL.U32 R4, R2, 0x4, RZ ;  /* 0x0000000402047824 */ /* 0x004fca00078e00ff */
[----:B------:R-:W2:Y:S01]  /*1630*/  LDS R5, [R4+UR8] ;  /* 0x0000000804057984 */ /* 0x000ea20008000800 */
[----:B------:R-:W-:Y:S01]  /*1640*/  IADD3 R2, P1, PT, R4, UR23, RZ ;  /* 0x0000001704027c10 */ /* 0x000fe2000ff3e0ff */
[----:B------:R-:W-:-:S04]  /*1650*/  UMOV UR4, UR23 ;  /* 0x0000001700047c82 */ /* 0x000fc80008000000 */
[----:B------:R-:W-:Y:S01]  /*1660*/  IMAD.X R3, RZ, RZ, UR28, P1 ;  /* 0x0000001cff037e24 */ /* 0x000fe200088e06ff */
[----:B------:R-:W-:-:S04]  /*1670*/  UMOV UR5, UR28 ;  /* 0x0000001c00057c82 */ /* 0x000fc80008000000 */
[----:B--2---:R2:W3:Y:S01]  /*1680*/  ATOMG.E.EXCH.STRONG.GPU PT, RZ, [R2], R5 ;  /* 0x0000000502ff73a8 */ /* 0x0044e200041ee100 */
[----:B------:R-:W-:-:S04]  /*1690*/  DEPBAR {5,4,3,2,1,0} ;  /* 0x0000003f0000791a */ /* 0x000fc80000000000 */
[----:B------:R-:W5:Y:S02]  /*16a0*/  CCTL.E.C.LDCU.IV.DEEP [UR4] ;  /* 0x0000000004007540 */ /* 0x000f640009c08000 */
[----:B-----5:R2:W-:Y:S01]  /*16b0*/  UTMACCTL.IV [UR4] ;  /* 0x00000000040079b9 */ /* 0x0205e20008000000 */
[----:B------:R-:W-:Y:S01]  /*16c0*/  NOP ;  /* 0x0000000000007918 */ /* 0x000fe20000000000 */
.L_x_51:
[----:B------:R-:W-:Y:S05]  /*16d0*/  @P0 BRA `(.L_x_52) ;  /* 0x00000000000c0947 */ /* 0x000fea0003800000 */
[----:B------:R0:W-:Y:S01]  /*16e0*/  UTMACMDFLUSH ;  /* 0x00000000000079b7 */ /* 0x0001e20000000000 */
[----:B------:R-:W-:Y:S05]  /*16f0*/  @P0 BRA `(.L_x_52) ;  /* 0x0000000000040947 */ /* 0x000fea0003800000 */
[----:B------:R-:W-:-:S04]  /*1700*/  DEPBAR.LE SB0, 0x0 ;  /* 0x000080000000791a */ /* 0x000fc80000000000 */
.L_x_52:
[----:B------:R-:W-:Y:S05]  /*1710*/  WARPSYNC.ALL ;  /* 0x0000000000007948 */ /* 0x000fea0003800000 */
[----:B------:R-:W-:Y:S01]  /*1720*/  NOP ;  /* 0x0000000000007918 */ /* 0x000fe20000000000 */
[----:B---3--:R-:W-:Y:S01]  /*1730*/  BAR.SYNC.DEFER_BLOCKING 0x0 ;  /* 0x0000000000007b1d */ /* 0x008fe20000010000 */
[----:B------:R-:W-:Y:S01]  /*1740*/  ISETP.GE.AND P0, PT, R12, 0x1, PT ;  /* 0x000000010c00780c */ /* 0x000fe20003f06270 */
[----:B------:R-:W-:Y:S01]  /*1750*/  USHF.L.U32 UR11, UR11, 0x8, URZ ;  /* 0x000000080b0b7899 */ /* 0x000fe200080006ff */
[----:B--2--5:R-:W-:Y:S01]  /*1760*/  SHF.R.U32.HI R2, RZ, 0x5, R0 ;  /* 0x00000005ff027819 */ /* 0x024fe20000011600 */
[----:B------:R-:W-:-:S02]  /*1770*/  USHF.L.U32 UR27, UR6, 0x7, URZ ;  /* 0x00000007061b7899 */ /* 0x000fc400080006ff */
[----:B------:R-:W-:Y:S01]  /*1780*/  VOTEU.ALL UP0, P3 ;  /* 0x0000000000ff7886 */ /* 0x000fe20001800000 */
[----:B------:R-:W-:Y:S01]  /*1790*/  UMOV UR4, 0x1 ;  /* 0x0000000100047882 */ /* 0x000fe20000000000 */
[----:B------:R-:W-:Y:S01]  /*17a0*/  VOTEU.ALL UP1, P3 ;  /* 0x0000000000ff7886 */ /* 0x000fe20001820000 */
[----:B------:R-:W-:Y:S02]  /*17b0*/  R2UR UR22, R2 ;  /* 0x00000000021672ca */ /* 0x000fe400000e0000 */
[----:B------:R-:W-:-:S04]  /*17c0*/  @!UP0 UIADD3 UR16, UPT, UPT, -UR4, 0x100000, URZ ;  /* 0x0010000004108890 */ /* 0x000fc8000fffe1ff */
[----:B------:R-:W-:Y:S02]  /*17d0*/  @!UP0 USHF.L.U32 UR17, UR16, 0xb, URZ ;  /* 0x0000000b10118899 */ /* 0x000fe400080006ff */
[----:B------:R-:W-:Y:S02]  /*17e0*/  @!UP0 USHF.L.U32 UR16, UR16, 0x1, URZ ;  /* 0x0000000110108899 */ /* 0x000fe400080006ff */
[----:B------:R-:W-:-:S04]  /*17f0*/  @!UP0 UIADD3 UR4, UPT, UPT, -UR4, 0x100000, URZ ;  /* 0x0010000004048890 */ /* 0x000fc8000fffe1ff */
[----:B------:R-:W-:Y:S02]  /*1800*/  @!UP0 USHF.L.U32 UR5, UR4, 0xb, URZ ;  /* 0x0000000b04058899 */ /* 0x000fe400080006ff */
[----:B------:R-:W-:Y:S01]  /*1810*/  @!UP0 USHF.L.U32 UR4, UR4, 0x1, URZ ;  /* 0x0000000104048899 */ /* 0x000fe200080006ff */
[----:B------:R-:W-:Y:S01]  /*1820*/  VOTEU.ALL UP0, P3 ;  /* 0x0000000000ff7886 */ /* 0x000fe20001800000 */
[----:B------:R-:W2:Y:S04]  /*1830*/  FENCE.VIEW.ASYNC.S ;  /* 0x00000000000073c6 */ /* 0x000ea80000000000 */
[----:B--2---:R2:W3:Y:S06]  /*1840*/  @!UP0 SYNCS.EXCH.64 URZ, [UR8+0x6000], UR16 ;  /* 0x0060001008ff85b2 */ /* 0x0044ec0008000100 */
[----:B------:R2:W5:Y:S01]  /*1850*/  @!UP1 SYNCS.EXCH.64 URZ, [UR8+0x6010], UR4 ;  /* 0x0060100408ff95b2 */ /* 0x0005620008000100 */
[----:B------:R-:W-:Y:S05]  /*1860*/  @!P0 BRA `(.L_x_53) ;  /* 0x0000000400c48947 */ /* 0x000fea0003800000 */
[----:B---3-5:R-:W-:Y:S01]  /*1870*/  BAR.SYNC.DEFER_BLOCKING 0x0 ;  /* 0x0000000000007b1d */ /* 0x028fe20000010000 */
[----:B------:R-:W-:Y:S01]  /*1880*/  ELECT P1, URZ, PT ;  /* 0x0000000000ff782f */ /* 0x000fe20003820000 */
[----:B------:R-:W-:Y:S01]  /*1890*/  @!P3 IMAD.MOV.U32 R2, RZ, RZ, 0x6000 ;  /* 0x00006000ff02b424 */ /* 0x000fe200078e00ff */
[----:B--2---:R-:W-:Y:S02]  /*18a0*/  UIADD3 UR16, UPT, UPT, UR8, 0x4000, URZ ;  /* 0x0000400008107890 */ /* 0x004fe4000fffe0ff */
[----:B------:R-:W-:Y:S01]  /*18b0*/  ISETP.LT.U32.AND P1, PT, R132, 0x20, P1 ;  /* 0x000000208400780c */ /* 0x000fe20000f21070 */
[----:B------:R-:W-:Y:S01]  /*18c0*/  UMOV UR19, UR27 ;  /* 0x0000001b00137c82 */ /* 0x000fe20008000000 */
[----:B------:R-:W-:Y:S01]  /*18d0*/  ELECT P0, URZ, PT ;  /* 0x0000000000ff782f */ /* 0x000fe20003800000 */
[----:B------:R-:W-:-:S03]  /*18e0*/  USHF.R.U32.HI UR6, URZ, 0x4, UR8 ;  /* 0x00000004ff067899 */ /* 0x000fc60008011608 */
[----:B------:R-:W-:Y:S01]  /*18f0*/  ISETP.LT.U32.AND P0, PT, R132, 0x20, P0 ;  /* 0x000000208400780c */ /* 0x000fe20000701070 */
[----:B------:R-:W-:Y:S01]  /*1900*/  UMOV UR7, URZ ;  /* 0x000000ff00077c82 */ /* 0x000fe20008000000 */
[----:B------:R-:W-:Y:S01]  /*1910*/  USGXT.U32 UR6, UR6, 0xe ;  /* 0x0000000e0606789a */ /* 0x000fe20008000000 */
[----:B------:R-:W-:-:S04]  /*1920*/  UMOV UR5, URZ ;  /* 0x000000ff00057c82 */ /* 0x000fc80008000000 */
[----:B------:R-:W-:Y:S01]  /*1930*/  VOTEU.ANY UP0, P1 ;  /* 0x0000000000ff7886 */ /* 0x000fe20000800100 */
[----:B------:R-:W-:-:S04]  /*1940*/  VOTEU.ANY UP2, P1 ;  /* 0x0000000000ff7886 */ /* 0x000fc80000840100 */
[----:B------:R-:W-:Y:S02]  /*1950*/  @UP0 UIADD3 UR17, UPT, UPT, UR8, 0x6000, URZ ;  /* 0x0000600008110890 */ /* 0x000fe4000fffe0ff */
[----:B------:R2:W-:Y:S01]  /*1960*/  @!P3 SYNCS.ARRIVE.TRANS64 RZ, [UR8+0x6000], R2 ;  /* 0x00600002ffffb9a7 */ /* 0x0005e20008000008 */
[----:B------:R-:W-:Y:S01]  /*1970*/  @UP0 UMOV UR18, URZ ;  /* 0x000000ff00120c82 */ /* 0x000fe20008000000 */
[----:B------:R-:W-:Y:S01]  /*1980*/  BAR.SYNC.DEFER_BLOCKING 0x0 ;  /* 0x0000000000007b1d */ /* 0x000fe20000010000 */
[----:B------:R-:W-:-:S05]  /*1990*/  UISETP.NE.U32.AND UP0, UPT, UR22, URZ, UPT ;  /* 0x000000ff1600728c */ /* 0x000fca000bf05070 */
[----:B------:R-:W-:Y:S01]  /*19a0*/  VOTEU.ANY UP1, P0 ;  /* 0x0000000000ff7886 */ /* 0x000fe20000020100 */
[----:B------:R-:W-:-:S04]  /*19b0*/  VOTEU.ANY UP3, P0 ;  /* 0x0000000000ff7886 */ /* 0x000fc80000060100 */
[----:B------:R-:W-:Y:S01]  /*19c0*/  @UP1 UIADD3 UR4, UPT, UPT, UR8, 0x6000, URZ ;  /* 0x0000600008041890 */ /* 0x000fe2000fffe0ff */
[----:B------:R-:W-:-:S06]  /*19d0*/  @UP1 UMOV UR10, URZ ;  /* 0x000000ff000a1c82 */ /* 0x000fcc0008000000 */
[----:B------:R-:W-:Y:S01]  /*19e0*/  @UP3 UMOV UR9, UR4 ;  /* 0x0000000400093c82 */ /* 0x000fe20008000000 */
[----:B------:R-:W-:-:S04]  /*19f0*/  USHF.R.U32.HI UR4, URZ, 0x4, UR16 ;  /* 0x00000004ff047899 */ /* 0x000fc80008011610 */
[----:B------:R-:W-:Y:S01]  /*1a00*/  USGXT.U32 UR4, UR4, 0xe ;  /* 0x0000000e0404789a */ /* 0x000fe20008000000 */
[----:B------:R3:W-:Y:S01]  /*1a10*/  @UP2 UTMALDG.2D [UR16], [UR12] ;  /* 0x000000100c0025b4 */ /* 0x0007e20008008000 */
[----:B------:R5:W-:Y:S06]  /*1a20*/  MEMBAR.ALL.CTA ;  /* 0x0000000000007992 */ /* 0x000bec0000008000 */
[----:B-----5:R-:W5:Y:S01]  /*1a30*/  FENCE.VIEW.ASYNC.S ;  /* 0x00000000000073c6 */ /* 0x020f620000000000 */
[----:B---3--:R-:W-:Y:S01]  /*1a40*/  UMOV UR18, 0xfffffffe ;  /* 0xfffffffe00127882 */ /* 0x008fe20000000000 */
[----:B------:R-:W-:Y:S01]  /*1a50*/  UMOV UR19, 0x7fffbfdf ;  /* 0x7fffbfdf00137882 */ /* 0x000fe20000000000 */
[----:B------:R-:W-:Y:S01]  /*1a60*/  UMOV UR16, UR6 ;  /* 0x0000000600107c82 */ /* 0x000fe20008000000 */
[----:B------:R-:W-:-:S02]  /*1a70*/  UIADD3.64 UR20, UPT, UPT, UR6, -UR18, URZ ;  /* 0x8000001206147297 */ /* 0x000fc4000fffe0ff */
[----:B------:R-:W-:Y:S01]  /*1a80*/  UIADD3.64 UR18, UPT, UPT, UR4, -UR18, URZ ;  /* 0x8000001204127297 */ /* 0x000fe2000fffe0ff */
[----:B------:R-:W-:Y:S01]  /*1a90*/  UMOV UR17, 0x80004020 ;  /* 0x8000402000117882 */ /* 0x000fe20000000000 */
[----:B------:R-:W-:Y:S01]  /*1aa0*/  UMOV UR6, UR4 ;  /* 0x0000000400067c82 */ /* 0x000fe20008000000 */
[----:B------:R-:W-:Y:S01]  /*1ab0*/  UMOV UR7, 0x80004020 ;  /* 0x8000402000077882 */ /* 0x000fe20000000000 */
[----:B-----5:R-:W-:Y:S06]  /*1ac0*/  BAR.SYNC.DEFER_BLOCKING 0x0 ;  /* 0x0000000000007b1d */ /* 0x020fec0000010000 */
[----:B------:R2:W-:Y:S02]  /*1ad0*/  @UP3 UTMALDG.2D [UR8], [UR14] ;  /* 0x000000080e0035b4 */ /* 0x0005e40008008000 */
[----:B------:R-:W-:Y:S06]  /*1ae0*/  BAR.SYNC.DEFER_BLOCKING 0x0 ;  /* 0x0000000000007b1d */ /* 0x000fec0000010000 */
[----:B------:R-:W3:Y:S02]  /*1af0*/  SYNCS.PHASECHK.TRANS64.TRYWAIT P0, [UR8+0x6000], RZ ;  /* 0x006000ffff0075a7 */ /* 0x000ee40008001108 */
[----:B--23--:R-:W-:Y:S05]  /*1b00*/  @!P0 BRA `(.L_x_54) ;  /* 0x0000000c00b48947 */ /* 0x00cfea0003800000 */
.L_x_66:
[----:B------:R-:W-:Y:S05]  /*1b10*/  BRA.U UP0, `(.L_x_55) ;  /* 0x00000001001c7547 */ /* 0x000fea000b800000 */
[----:B------:R-:W-:Y:S01]  /*1b20*/  UMOV UR4, 0x0 ;  /* 0x0000000000047882 */ /* 0x000fe20000000000 */
[----:B------:R-:W-:Y:S01]  /*1b30*/  UMOV UR5, 0x8400490 ;  /* 0x0840049000057882 */ /* 0x000fe20000000000 */
[----:B------:R-:W-:Y:S01]  /*1b40*/  UMOV UR24, 0x0 ;  /* 0x0000000000187882 */ /* 0x000fe20000000000 */
[----:B------:R-:W-:Y:S01]  /*1b50*/  UMOV UR25, 0x8400490 ;  /* 0x0840049000197882 */ /* 0x000fe20000000000 */
[----:B------:R2:W-:Y:S01]  /*1b60*/  UTCHMMA gdesc[UR6], gdesc[UR16], tmem[UR29], tmem[UR4], idesc[UR5], !UPT ;  /* 0x00ff0410060075ea */ /* 0x0005e2000f80001d */
[----:B------:R2:W-:Y:S01]  /*1b70*/  UTCHMMA gdesc[UR18], gdesc[UR20], tmem[UR29], tmem[UR24], idesc[UR25], UPT ;  /* 0x00ff1814120075ea */ /* 0x0005e2000b80001d */
[----:B------:R-:W-:Y:S02]  /*1b80*/  NOP ;  /* 0x0000000000007918 */ /* 0x000fe40000000000 */
.L_x_55:
[----:B------:R-:W-:Y:S01]  /*1b90*/  ELECT P0, URZ, PT ;  /* 0x0000000000ff782f */ /* 0x000fe20003800000 */
[----:B--2---:R-:W-:-:S03]  /*1ba0*/  UIADD3 UR4, UPT, UPT, UR8, 0x6010, URZ ;  /* 0x0000601008047890 */ /* 0x004fc6000fffe0ff */
[----:B------:R-:W-:Y:S01]  /*1bb0*/  ISETP.LT.U32.AND P0, PT, R132, 0x20, P0 ;  /* 0x000000208400780c */ /* 0x000fe20000701070 */
[----:B------:R-:W-:-:S12]  /*1bc0*/  UMOV UR5, URZ ;  /* 0x000000ff00057c82 */ /* 0x000fd80008000000 */
[----:B------:R-:W-:Y:S01]  /*1bd0*/  VOTEU.ANY UP0, P0 ;  /* 0x0000000000ff7886 */ /* 0x000fe20000000100 */
[----:B------:R-:W-:Y:S01]  /*1be0*/  VOTEU.ANY UP1, P0 ;  /* 0x0000000000ff7886 */ /* 0x000fe20000020100 */
[----:B------:R-:W-:-:S03]  /*1bf0*/  ISETP.GE.U32.AND P0, PT, R12, 0x21, PT ;  /* 0x000000210c00780c */ /* 0x000fc60003f06070 */
[----:B------:R-:W-:Y:S02]  /*1c00*/  @UP0 UMOV UR9, UR4 ;  /* 0x0000000400090c82 */ /* 0x000fe40008000000 */
[----:B------:R2:W-:Y:S01]  /*1c10*/  @UP1 UTCBAR [UR9], URZ ;  /* 0x000000ff090013e9 */ /* 0x0005e200080000ff */
[----:B------:R-:W-:Y:S06]  /*1c20*/  BAR.SYNC.DEFER_BLOCKING 0x0 ;  /* 0x0000000000007b1d */ /* 0x000fec0000010000 */
[----:B------:R-:W3:Y:S02]  /*1c30*/  SYNCS.PHASECHK.TRANS64.TRYWAIT P1, [UR8+0x6010], RZ ;  /* 0x006010ffff0075a7 */ /* 0x000ee40008021108 */
[----:B--23--:R-:W-:Y:S05]  /*1c40*/  @!P1 BRA `(.L_x_56) ;  /* 0x0000000c00709947 */ /* 0x00cfea0003800000 */
.L_x_67:
[----:B------:R-:W-:Y:S05]  /*1c50*/  @!P0 BRA `(.L_x_53) ;  /* 0x0000000000c88947 */ /* 0x000fea0003800000 */
[----:B------:R-:W-:Y:S01]  /*1c60*/  IMAD.MOV.U32 R2, RZ, RZ, 0x1 ;  /* 0x00000001ff027424 */ /* 0x000fe200078e00ff */
[----:B------:R-:W2:Y:S01]  /*1c70*/  LDCU UR32, c[0x0][0x3a0] ;  /* 0x00007400ff2077ac */ /* 0x000ea20008000800 */
[----:B------:R-:W-:-:S05]  /*1c80*/  UMOV UR26, 0x20 ;  /* 0x00000020001a7882 */ /* 0x000fca0000000000 */
.L_x_60:
[----:B------:R-:W-:Y:S01]  /*1c90*/  BAR.SYNC.DEFER_BLOCKING 0x0 ;  /* 0x0000000000007b1d */ /* 0x000fe20000010000 */
[----:B------:R-:W-:Y:S01]  /*1ca0*/  ELECT P1, URZ, PT ;  /* 0x0000000000ff782f */ /* 0x000fe20003820000 */
[----:B------:R-:W-:Y:S01]  /*1cb0*/  @!P3 IMAD.MOV.U32 R3, RZ, RZ, 0x6000 ;  /* 0x00006000ff03b424 */ /* 0x000fe200078e00ff */
[----:B------:R-:W-:Y:S02]  /*1cc0*/  ELECT P0, URZ, PT ;  /* 0x0000000000ff782f */ /* 0x000fe40003800000 */
[C---:B------:R-:W-:Y:S01]  /*1cd0*/  ISETP.LT.U32.AND P1, PT, R132.reuse, 0x20, P1 ;  /* 0x000000208400780c */ /* 0x040fe20000f21070 */
[----:B------:R-:W-:Y:S01]  /*1ce0*/  UMOV UR10, UR26 ;  /* 0x0000001a000a7c82 */ /* 0x000fe20008000000 */
[----:B------:R-:W-:-:S11]  /*1cf0*/  ISETP.LT.U32.AND P0, PT, R132, 0x20, P0 ;  /* 0x000000208400780c */ /* 0x000fd60000701070 */
[----:B------:R-:W-:Y:S02]  /*1d00*/  VOTEU.ANY UP0, P1 ;  /* 0x0000000000ff7886 */ /* 0x000fe40000800100 */
[----:B------:R-:W-:-:S03]  /*1d10*/  VOTEU.ANY UP1, P0 ;  /* 0x0000000000ff7886 */ /* 0x000fc60000020100 */
[----:B------:R-:W-:Y:S02]  /*1d20*/  @UP0 UIADD3 UR24, UPT, UPT, UR8, 0x4000, URZ ;  /* 0x0000400008180890 */ /* 0x000fe4000fffe0ff */
[----:B------:R3:W-:Y:S01]  /*1d30*/  @!P3 SYNCS.ARRIVE.TRANS64 RZ, [UR8+0x6000], R3 ;  /* 0x00600003ffffb9a7 */ /* 0x0007e20008000008 */
[----:B------:R-:W-:Y:S01]  /*1d40*/  @UP0 UIADD3 UR25, UPT, UPT, UR8, 0x6000, URZ ;  /* 0x0000600008190890 */ /* 0x000fe2000fffe0ff */
[----:B------:R-:W-:Y:S01]  /*1d50*/  VOTEU.ANY UP0, P1 ;  /* 0x0000000000ff7886 */ /* 0x000fe20000800100 */
[----:B------:R-:W-:Y:S01]  /*1d60*/  BAR.SYNC.DEFER_BLOCKING 0x0 ;  /* 0x0000000000007b1d */ /* 0x000fe20000010000 */
[----:B------:R-:W-:Y:S01]  /*1d70*/  @UP1 UIADD3 UR9, UPT, UPT, UR8, 0x6000, URZ ;  /* 0x0000600008091890 */ /* 0x000fe2000fffe0ff */
[----:B---3--:R-:W-:-:S04]  /*1d80*/  IMAD.U32 R3, R2, -0x80000000, RZ ;  /* 0x8000000002037824 */ /* 0x008fc800078e00ff */
[----:B------:R-:W-:Y:S01]  /*1d90*/  VOTEU.ANY UP1, P0 ;  /* 0x0000000000ff7886 */ /* 0x000fe20000020100 */
[----:B------:R3:W-:Y:S01]  /*1da0*/  @UP0 UTMALDG.2D [UR24], [UR12] ;  /* 0x000000180c0005b4 */ /* 0x0007e20008008000 */
[----:B------:R-:W-:Y:S01]  /*1db0*/  UISETP.NE.U32.AND UP0, UPT, UR22, URZ, UPT ;  /* 0x000000ff1600728c */ /* 0x000fe2000bf05070 */
[----:B------:R5:W-:Y:S06]  /*1dc0*/  MEMBAR.ALL.CTA ;  /* 0x0000000000007992 */ /* 0x000bec0000008000 */
[----:B-----5:R-:W5:Y:S02]  /*1dd0*/  FENCE.VIEW.ASYNC.S ;  /* 0x00000000000073c6 */ /* 0x020f640000000000 */
[----:B-----5:R-:W-:Y:S06]  /*1de0*/  BAR.SYNC.DEFER_BLOCKING 0x0 ;  /* 0x0000000000007b1d */ /* 0x020fec0000010000 */
[----:B------:R3:W-:Y:S02]  /*1df0*/  @UP1 UTMALDG.2D [UR8], [UR14] ;  /* 0x000000080e0015b4 */ /* 0x0007e40008008000 */
[----:B------:R-:W-:Y:S06]  /*1e00*/  BAR.SYNC.DEFER_BLOCKING 0x0 ;  /* 0x0000000000007b1d */ /* 0x000fec0000010000 */
[----:B------:R-:W5:Y:S02]  /*1e10*/  SYNCS.PHASECHK.TRANS64.TRYWAIT P0, [UR8+0x6000], R3 ;  /* 0x00600003ff0075a7 */ /* 0x000f640008001108 */
[----:B---3-5:R-:W-:Y:S05]  /*1e20*/  @!P0 BRA `(.L_x_57) ;  /* 0x0000000c00048947 */ /* 0x028fea0003800000 */
.L_x_68:
[----:B------:R-:W-:Y:S05]  /*1e30*/  BRA.U UP0, `(.L_x_58) ;  /* 0x00000001001c7547 */ /* 0x000fea000b800000 */
[----:B------:R-:W-:Y:S01]  /*1e40*/  UMOV UR24, 0x0 ;  /* 0x0000000000187882 */ /* 0x000fe20000000000 */
[----:B------:R-:W-:Y:S01]  /*1e50*/  UMOV UR25, 0x8400490 ;  /* 0x0840049000197882 */ /* 0x000fe20000000000 */
[----:B------:R-:W-:Y:S01]  /*1e60*/  UMOV UR30, 0x0 ;  /* 0x00000000001e7882 */ /* 0x000fe20000000000 */
[----:B------:R-:W-:Y:S01]  /*1e70*/  UMOV UR31, 0x8400490 ;  /* 0x08400490001f7882 */ /* 0x000fe20000000000 */
[----:B------:R3:W-:Y:S01]  /*1e80*/  UTCHMMA gdesc[UR6], gdesc[UR16], tmem[UR29], tmem[UR24], idesc[UR25], UPT ;  /* 0x00ff1810060075ea */ /* 0x0007e2000b80001d */
[----:B------:R3:W-:Y:S01]  /*1e90*/  UTCHMMA gdesc[UR18], gdesc[UR20], tmem[UR29], tmem[UR30], idesc[UR31], UPT ;  /* 0x00ff1e14120075ea */ /* 0x0007e2000b80001d */
[----:B------:R-:W-:Y:S02]  /*1ea0*/  NOP ;  /* 0x0000000000007918 */ /* 0x000fe40000000000 */
.L_x_58:
[----:B------:R-:W-:-:S04]  /*1eb0*/  ELECT P0, URZ, PT ;  /* 0x0000000000ff782f */ /* 0x000fc80003800000 */
[----:B------:R-:W-:-:S13]  /*1ec0*/  ISETP.LT.U32.AND P0, PT, R132, 0x20, P0 ;  /* 0x000000208400780c */ /* 0x000fda0000701070 */
[----:B------:R-:W-:Y:S01]  /*1ed0*/  VOTEU.ANY UP0, P0 ;  /* 0x0000000000ff7886 */ /* 0x000fe20000000100 */
[----:B------:R-:W-:-:S04]  /*1ee0*/  VOTEU.ANY UP1, P0 ;  /* 0x0000000000ff7886 */ /* 0x000fc80000020100 */
[----:B------:R-:W-:Y:S02]  /*1ef0*/  @UP0 UMOV UR9, UR4 ;  /* 0x0000000400090c82 */ /* 0x000fe40008000000 */
[----:B------:R5:W-:Y:S01]  /*1f00*/  @UP1 UTCBAR [UR9], URZ ;  /* 0x000000ff090013e9 */ /* 0x000be200080000ff */
[----:B------:R-:W-:Y:S06]  /*1f10*/  BAR.SYNC.DEFER_BLOCKING 0x0 ;  /* 0x0000000000007b1d */ /* 0x000fec0000010000 */
[----:B------:R-:W3:Y:S02]  /*1f20*/  SYNCS.PHASECHK.TRANS64.TRYWAIT P0, [UR8+0x6010], R3 ;  /* 0x00601003ff0075a7 */ /* 0x000ee40008001108 */
[----:B---3-5:R-:W-:Y:S05]  /*1f30*/  @!P0 BRA `(.L_x_59) ;  /* 0x0000000800cc8947 */ /* 0x028fea0003800000 */
.L_x_69:
[----:B------:R-:W-:Y:S01]  /*1f40*/  UIADD3 UR26, UPT, UPT, UR26, 0x20, URZ ;  /* 0x000000201a1a7890 */ /* 0x000fe2000fffe0ff */
[----:B------:R-:W-:-:S03]  /*1f50*/  LOP3.LUT R2, R2, 0x1, RZ, 0x3c, !PT ;  /* 0x0000000102027812 */ /* 0x000fc600078e3cff */
[----:B--2---:R-:W-:-:S09]  /*1f60*/  UISETP.GE.AND UP0, UPT, UR26, UR32, UPT ;  /* 0x000000201a00728c */ /* 0x004fd2000bf06270 */
[----:B------:R-:W-:Y:S05]  /*1f70*/  BRA.U !UP0, `(.L_x_60) ;  /* 0xfffffffd08447547 */ /* 0x000fea000b83ffff */
.L_x_53:
[----:B---3-5:R-:W-:Y:S06]  /*1f80*/  BAR.SYNC.DEFER_BLOCKING 0x0 ;  /* 0x0000000000007b1d */ /* 0x028fec0000010000 */
[----:B------:R-:W-:Y:S04]  /*1f90*/  BSSY.RECONVERGENT B5, `(.L_x_61) ;  /* 0x0000004000057945 */ /* 0x000fe80003800200 */
[----:B------:R-:W-:Y:S05]  /*1fa0*/  @P3 BRA `(.L_x_62) ;  /* 0x0000000000083947 */ /* 0x000fea0003800000 */
[----:B------:R-:W3:Y:S02]  /*1fb0*/  SYNCS.CCTL.IV [UR8+0x6000] ;  /* 0x00600000ff0079b1 */ /* 0x000ee40008000008 */
[----:B---3--:R-:W3:Y:S02]  /*1fc0*/  SYNCS.CCTL.IV [UR8+0x6010] ;  /* 0x00601000ff0079b1 */ /* 0x008ee40008000008 */
.L_x_62:
[----:B--2---:R-:W-:Y:S05]  /*1fd0*/  BSYNC.RECONVERGENT B5 ;  /* 0x0000000000057941 */ /* 0x004fea0003800200 */
.L_x_61:
[----:B------:R-:W-:Y:S01]  /*1fe0*/  ULOP3.LUT UR4, UR22, 0x3, URZ, 0xc0, !UPT ;  /* 0x0000000316047892 */ /* 0x000fe2000f8ec0ff */
[C---:B------:R-:W-:Y:S01]  /*1ff0*/  IMAD.SHL.U32 R2, R0.reuse, 0x10, RZ ;  /* 0x0000001000027824 */ /* 0x040fe200078e00ff */
[----:B------:R-:W-:Y:S01]  /*2000*/  USHF.L.U32 UR22, UR22, 0x5, URZ ;  /* 0x0000000516167899 */ /* 0x000fe200080006ff */
[C---:B------:R-:W-:Y:S01]  /*2010*/  IMAD.SHL.U32 R3, R0.reuse, 0x100, RZ ;  /* 0x0000010000037824 */ /* 0x040fe200078e00ff */
[----:B------:R-:W-:Y:S01]  /*2020*/  ULEA UR5, UR4, UR29, 0x15 ;  /* 0x0000001d04057291 */ /* 0x000fe2000f8ea8ff */
[----:B------:R-:W-:Y:S01]  /*2030*/  IMAD.SHL.U32 R0, R0, 0x80, RZ ;  /* 0x0000008000007824 */ /* 0x000fe200078e00ff */
[----:B------:R-:W-:Y:S02]  /*2040*/  ULOP3.LUT UR22, UR22, 0x80, URZ, 0xc0, !UPT ;  /* 0x0000008016167892 */ /* 0x000fe4000f8ec0ff */
[----:B------:R-:W-:Y:S02]  /*2050*/  LOP3.LUT R3, R2, 0x8070, R3, 0xc8, !PT ;  /* 0x0000807002037812 */ /* 0x000fe400078ec803 */
[----:B------:R-:W-:Y:S01]  /*2060*/  ELECT P0, URZ, PT ;  /* 0x0000000000ff782f */ /* 0x000fe20003800000 */
[----:B------:R-:W-:Y:S01]  /*2070*/  UIADD3 UR5, UPT, UPT, UR5, UR22, URZ ;  /* 0x0000001605057290 */ /* 0x000fe2000fffe0ff */
[----:B------:R-:W-:Y:S01]  /*2080*/  LOP3.LUT R0, R3, 0x3f80, R0, 0xf8, !PT ;  /* 0x00003f8003007812 */ /* 0x000fe200078ef800 */
[----:B------:R-:W-:Y:S01]  /*2090*/  ULEA UR13, UR4, UR11, 0x6 ;  /* 0x0000000b040d7291 */ /* 0x000fe2000f8e30ff */
[----:B------:R-:W-:Y:S01]  /*20a0*/  ISETP.LT.U32.AND P0, PT, R132, 0x80, P0 ;  /* 0x000000808400780c */ /* 0x000fe20000701070 */
[----:B------:R-:W-:Y:S01]  /*20b0*/  ULEA UR12, UR4, UR8, 0xe ;  /* 0x00000008040c7291 */ /* 0x000fe2000f8e70ff */
[C---:B------:R-:W-:Y:S01]  /*20c0*/  LOP3.LUT R2, R0.reuse, 0x10, RZ, 0x3c, !PT ;  /* 0x0000001000027812 */ /* 0x040fe200078e3cff */
[----:B------:R-:W-:Y:S01]  /*20d0*/  UMOV UR14, UR27 ;  /* 0x0000001b000e7c82 */ /* 0x000fe20008000000 */
[----:B------:R-:W-:-:S02]  /*20e0*/  LOP3.LUT R3, R0, 0x20, RZ, 0x3c, !PT ;  /* 0x0000002000037812 */ /* 0x000fc400078e3cff */
[----:B----4-:R-:W2:Y:S01]  /*20f0*/  LDTM.x128 R4, tmem[UR5] ;  /* 0x00000005000479ee */ /* 0x010ea200083c0000 */
[----:B------:R-:W-:-:S06]  /*2100*/  NOP ;  /* 0x0000000000007918 */ /* 0x000fcc0000000000 */
[----:B--2---:R-:W-:Y:S01]  /*2110*/  VOTEU.ANY UP0, P0 ;  /* 0x0000000000ff7886 */ /* 0x004fe20000000100 */
[----:B------:R-:W-:-:S04]  /*2120*/  VOTEU.ANY UP1, P0 ;  /* 0x0000000000ff7886 */ /* 0x000fc80000020100 */
[----:B------:R-:W-:Y:S01]  /*2130*/  @UP0 UMOV UR4, UR23 ;  /* 0x0000001700040c82 */ /* 0x000fe20008000000 */
[----:B------:R-:W-:Y:S01]  /*2140*/  @UP0 UMOV UR5, UR28 ;  /* 0x0000001c00050c82 */ /* 0x000fe20008000000 */
[----:B---3--:R-:W-:Y:S01]  /*2150*/  BAR.SYNC.DEFER_BLOCKING 0x0 ;  /* 0x0000000000007b1d */ /* 0x008fe20000010000 */
[----:B------:R-:W-:Y:S02]  /*2160*/  F2FP.BF16.F32.PACK_AB R4, R5, R4 ;  /* 0x000000040504723e */ /* 0x000fe400000010ff */
[----:B------:R-:W-:Y:S02]  /*2170*/  F2FP.BF16.F32.PACK_AB R68, R69, R68 ;  /* 0x000000444544723e */ /* 0x000fe400000010ff */
[----:B------:R-:W-:Y:S02]  /*2180*/  F2FP.BF16.F32.PACK_AB R5, R7, R6 ;  /* 0x000000060705723e */ /* 0x000fe400000010ff */
[----:B------:R-:W-:Y:S02]  /*2190*/  F2FP.BF16.F32.PACK_AB R12, R13, R12 ;  /* 0x0000000c0d0c723e */ /* 0x000fe400000010ff */
[----:B------:R-:W-:-:S02]  /*21a0*/  F2FP.BF16.F32.PACK_AB R69, R71, R70 ;  /* 0x000000464745723e */ /* 0x000fc400000010ff */
[----:B------:R-:W-:Y:S02]  /*21b0*/  F2FP.BF16.F32.PACK_AB R76, R77, R76 ;  /* 0x0000004c4d4c723e */ /* 0x000fe400000010ff */
[----:B------:R-:W-:Y:S02]  /*21c0*/  F2FP.BF16.F32.PACK_AB R6, R9, R8 ;  /* 0x000000080906723e */ /* 0x000fe400000010ff */
[----:B------:R-:W-:Y:S02]  /*21d0*/  F2FP.BF16.F32.PACK_AB R7, R11, R10 ;  /* 0x0000000a0b07723e */ /* 0x000fe400000010ff */
[----:B------:R-:W-:Y:S02]  /*21e0*/  F2FP.BF16.F32.PACK_AB R13, R15, R14 ;  /* 0x0000000e0f0d723e */ /* 0x000fe400000010ff */
[----:B------:R-:W-:Y:S01]  /*21f0*/  F2FP.BF16.F32.PACK_AB R20, R21, R20 ;  /* 0x000000141514723e */ /* 0x000fe200000010ff */
[----:B------:R2:W-:Y:S01]  /*2200*/  STS.128 [R0+UR8], R4 ;  /* 0x0000000400007988 */ /* 0x0005e20008000c08 */
[----:B------:R-:W-:-:S02]  /*2210*/  F2FP.BF16.F32.PACK_AB R70, R73, R72 ;  /* 0x000000484946723e */ /* 0x000fc400000010ff */
[----:B------:R-:W-:Y:S02]  /*2220*/  F2FP.BF16.F32.PACK_AB R71, R75, R74 ;  /* 0x0000004a4b47723e */ /* 0x000fe400000010ff */
[----:B------:R-:W-:Y:S02]  /*2230*/  F2FP.BF16.F32.PACK_AB R77, R79, R78 ;  /* 0x0000004e4f4d723e */ /* 0x000fe400000010ff */
[----:B------:R-:W-:Y:S01]  /*2240*/  F2FP.BF16.F32.PACK_AB R84, R85, R84 ;  /* 0x000000545554723e */ /* 0x000fe200000010ff */
[----:B------:R3:W-:Y:S01]  /*2250*/  STS.128 [R0+UR8+0x4000], R68 ;  /* 0x0040004400007988 */ /* 0x0007e20008000c08 */
[----:B------:R-:W-:Y:S02]  /*2260*/  F2FP.BF16.F32.PACK_AB R14, R17, R16 ;  /* 0x00000010110e723e */ /* 0x000fe400000010ff */
[----:B------:R-:W-:Y:S02]  /*2270*/  F2FP.BF16.F32.PACK_AB R15, R19, R18 ;  /* 0x00000012130f723e */ /* 0x000fe400000010ff */
[----:B------:R-:W-:-:S02]  /*2280*/  F2FP.BF16.F32.PACK_AB R21, R23, R22 ;  /* 0x000000161715723e */ /* 0x000fc400000010ff */
[----:B------:R-:W-:Y:S01]  /*2290*/  F2FP.BF16.F32.PACK_AB R28, R29, R28 ;  /* 0x0000001c1d1c723e */ /* 0x000fe200000010ff */
[----:B------:R4:W-:Y:S01]  /*22a0*/  STS.128 [R2+UR8], R12 ;  /* 0x0000000c02007988 */ /* 0x0009e20008000c08 */
[----:B------:R-:W-:Y:S02]  /*22b0*/  F2FP.BF16.F32.PACK_AB R78, R81, R80 ;  /* 0x00000050514e723e */ /* 0x000fe400000010ff */
[----:B------:R-:W-:Y:S02]  /*22c0*/  F2FP.BF16.F32.PACK_AB R79, R83, R82 ;  /* 0x00000052534f723e */ /* 0x000fe400000010ff */
[----:B------:R-:W-:Y:S02]  /*22d0*/  F2FP.BF16.F32.PACK_AB R85, R87, R86 ;  /* 0x000000565755723e */ /* 0x000fe400000010ff */
[----:B------:R-:W-:Y:S01]  /*22e0*/  F2FP.BF16.F32.PACK_AB R92, R93, R92 ;  /* 0x0000005c5d5c723e */ /* 0x000fe200000010ff */
[----:B------:R4:W-:Y:S01]  /*22f0*/  STS.128 [R2+UR8+0x4000], R76 ;  /* 0x0040004c02007988 */ /* 0x0009e20008000c08 */
[----:B------:R-:W-:-:S02]  /*2300*/  F2FP.BF16.F32.PACK_AB R22, R25, R24 ;  /* 0x000000181916723e */ /* 0x000fc400000010ff */
[----:B------:R-:W-:Y:S02]  /*2310*/  F2FP.BF16.F32.PACK_AB R23, R27, R26 ;  /* 0x0000001a1b17723e */ /* 0x000fe400000010ff */
[----:B------:R-:W-:Y:S02]  /*2320*/  F2FP.BF16.F32.PACK_AB R29, R31, R30 ;  /* 0x0000001e1f1d723e */ /* 0x000fe400000010ff */
[----:B------:R-:W-:Y:S01]  /*2330*/  F2FP.BF16.F32.PACK_AB R36, R37, R36 ;  /* 0x000000242524723e */ /* 0x000fe200000010ff */
[----:B------:R4:W-:Y:S01]  /*2340*/  STS.128 [R3+UR8], R20 ;  /* 0x0000001403007988 */ /* 0x0009e20008000c08 */
[----:B------:R-:W-:Y:S02]  /*2350*/  F2FP.BF16.F32.PACK_AB R86, R89, R88 ;  /* 0x000000585956723e */ /* 0x000fe400000010ff */
[----:B------:R-:W-:Y:S02]  /*2360*/  F2FP.BF16.F32.PACK_AB R87, R91, R90 ;  /* 0x0000005a5b57723e */ /* 0x000fe400000010ff */
[----:B------:R-:W-:-:S02]  /*2370*/  F2FP.BF16.F32.PACK_AB R93, R95, R94 ;  /* 0x0000005e5f5d723e */ /* 0x000fc400000010ff */
[----:B------:R-:W-:Y:S01]  /*2380*/  F2FP.BF16.F32.PACK_AB R100, R101, R100 ;  /* 0x000000646564723e */ /* 0x000fe200000010ff */
[----:B------:R4:W-:Y:S01]  /*2390*/  STS.128 [R3+UR8+0x4000], R84 ;  /* 0x0040005403007988 */ /* 0x0009e20008000c08 */
        /* <DEDUP_REMOVED lines=8> */
[----:B------:R-:W-:Y:S02]  /*2420*/  LOP3.LUT R8, R0, 0x30, RZ, 0x3c, !PT ;  /* 0x0000003000087812 */ /* 0x000fe400078e3cff */
[----:B------:R-:W-:Y:S02]  /*2430*/  F2FP.BF16.F32.PACK_AB R38, R41, R40 ;  /* 0x000000282926723e */ /* 0x000fe400000010ff */
[----:B------:R-:W-:Y:S01]  /*2440*/  F2FP.BF16.F32.PACK_AB R39, R43, R42 ;  /* 0x0000002a2b27723e */ /* 0x000fe200000010ff */
[----:B------:R4:W-:Y:S01]  /*2450*/  STS.128 [R8+UR8], R28 ;  /* 0x0000001c08007988 */ /* 0x0009e20008000c08 */
[----:B------:R-:W-:-:S02]  /*2460*/  F2FP.BF16.F32.PACK_AB R45, R47, R46 ;  /* 0x0000002e2f2d723e */ /* 0x000fc400000010ff */
[----:B------:R-:W-:Y:S01]  /*2470*/  F2FP.BF16.F32.PACK_AB R52, R53, R52 ;  /* 0x000000343534723e */ /* 0x000fe200000010ff */
[----:B------:R4:W-:Y:S01]  /*2480*/  STS.128 [R8+UR8+0x4000], R92 ;  /* 0x0040005c08007988 */ /* 0x0009e20008000c08 */
[----:B------:R-:W-:Y:S02]  /*2490*/  F2FP.BF16.F32.PACK_AB R102, R105, R104 ;  /* 0x000000686966723e */ /* 0x000fe400000010ff */
[----:B------:R-:W-:Y:S02]  /*24a0*/  F2FP.BF16.F32.PACK_AB R103, R107, R106 ;  /* 0x0000006a6b67723e */ /* 0x000fe400000010ff */
[----:B------:R-:W-:Y:S02]  /*24b0*/  F2FP.BF16.F32.PACK_AB R109, R111, R110 ;  /* 0x0000006e6f6d723e */ /* 0x000fe400000010ff */
[----:B------:R-:W-:Y:S02]  /*24c0*/  F2FP.BF16.F32.PACK_AB R116, R117, R116 ;  /* 0x000000747574723e */ /* 0x000fe400000010ff */
[----:B------:R-:W-:-:S02]  /*24d0*/  LOP3.LUT R9, R0, 0x40, RZ, 0x3c, !PT ;  /* 0x0000004000097812 */ /* 0x000fc400078e3cff */
[----:B------:R-:W-:Y:S02]  /*24e0*/  F2FP.BF16.F32.PACK_AB R46, R49, R48 ;  /* 0x00000030312e723e */ /* 0x000fe400000010ff */
[----:B------:R-:W-:Y:S01]  /*24f0*/  F2FP.BF16.F32.PACK_AB R47, R51, R50 ;  /* 0x00000032332f723e */ /* 0x000fe200000010ff */
[----:B------:R4:W-:Y:S01]  /*2500*/  STS.128 [R9+UR8], R36 ;  /* 0x0000002409007988 */ /* 0x0009e20008000c08 */
[----:B------:R-:W-:Y:S02]  /*2510*/  F2FP.BF16.F32.PACK_AB R53, R55, R54 ;  /* 0x000000363735723e */ /* 0x000fe400000010ff */
[----:B------:R-:W-:Y:S01]  /*2520*/  F2FP.BF16.F32.PACK_AB R60, R61, R60 ;  /* 0x0000003c3d3c723e */ /* 0x000fe200000010ff */
[----:B------:R4:W-:Y:S01]  /*2530*/  STS.128 [R9+UR8+0x4000], R100 ;  /* 0x0040006409007988 */ /* 0x0009e20008000c08 */
[----:B------:R-:W-:Y:S02]  /*2540*/  F2FP.BF16.F32.PACK_AB R110, R113, R112 ;  /* 0x00000070716e723e */ /* 0x000fe400000010ff */
[----:B------:R-:W-:-:S02]  /*2550*/  F2FP.BF16.F32.PACK_AB R111, R115, R114 ;  /* 0x00000072736f723e */ /* 0x000fc400000010ff */
        /* <DEDUP_REMOVED lines=11> */
[----:B--2---:R-:W-:Y:S02]  /*2610*/  LOP3.LUT R4, R0, 0x60, RZ, 0x3c, !PT ;  /* 0x0000006000047812 */ /* 0x004fe400078e3cff */
[----:B------:R-:W-:Y:S02]  /*2620*/  F2FP.BF16.F32.PACK_AB R62, R65, R64 ;  /* 0x00000040413e723e */ /* 0x000fe400000010ff */
[----:B------:R-:W-:Y:S01]  /*2630*/  F2FP.BF16.F32.PACK_AB R63, R67, R66 ;  /* 0x00000042433f723e */ /* 0x000fe200000010ff */
[----:B------:R4:W-:Y:S01]  /*2640*/  STS.128 [R4+UR8], R52 ;  /* 0x0000003404007988 */ /* 0x0009e20008000c08 */
[----:B------:R-:W-:-:S02]  /*2650*/  F2FP.BF16.F32.PACK_AB R126, R129, R128 ;  /* 0x00000080817e723e */ /* 0x000fc400000010ff */
[----:B------:R-:W-:Y:S01]  /*2660*/  F2FP.BF16.F32.PACK_AB R127, R131, R130 ;  /* 0x00000082837f723e */ /* 0x000fe200000010ff */
[----:B------:R4:W-:Y:S01]  /*2670*/  STS.128 [R4+UR8+0x4000], R116 ;  /* 0x0040007404007988 */ /* 0x0009e20008000c08 */
[----:B---3--:R-:W-:-:S05]  /*2680*/  LOP3.LUT R0, R0, 0x70, RZ, 0x3c, !PT ;  /* 0x0000007000007812 */ /* 0x008fca00078e3cff */
[----:B------:R4:W-:Y:S04]  /*2690*/  STS.128 [R0+UR8], R60 ;  /* 0x0000003c00007988 */ /* 0x0009e80008000c08 */
[----:B------:R4:W-:Y:S01]  /*26a0*/  STS.128 [R0+UR8+0x4000], R124 ;  /* 0x0040007c00007988 */ /* 0x0009e20008000c08 */
[----:B------:R2:W-:Y:S06]  /*26b0*/  MEMBAR.ALL.CTA ;  /* 0x0000000000007992 */ /* 0x0005ec0000008000 */
[----:B--2---:R-:W2:Y:S02]  /*26c0*/  FENCE.VIEW.ASYNC.S ;  /* 0x00000000000073c6 */ /* 0x004ea40000000000 */
[----:B--2---:R-:W-:Y:S06]  /*26d0*/  BAR.SYNC.DEFER_BLOCKING 0x0 ;  /* 0x0000000000007b1d */ /* 0x004fec0000010000 */
[----:B------:R4:W-:Y:S01]  /*26e0*/  @UP1 UTMASTG.2D [UR12], [UR4] ;  /* 0x0000000c040013b5 */ /* 0x0009e20008008000 */
[----:B------:R0:W-:Y:S01]  /*26f0*/  UTMACMDFLUSH ;  /* 0x00000000000079b7 */ /* 0x0001e20000000000 */
[----:B------:R-:W-:-:S04]  /*2700*/  DEPBAR.LE SB0, 0x0 ;  /* 0x000080000000791a */ /* 0x000fc80000000000 */
[----:B------:R-:W-:Y:S08]  /*2710*/  BAR.SYNC.DEFER_BLOCKING 0x0 ;  /* 0x0000000000007b1d */ /* 0x000ff00000010000 */
[----:B------:R-:W-:Y:S06]  /*2720*/  BAR.SYNC.DEFER_BLOCKING 0x0 ;  /* 0x0000000000007b1d */ /* 0x000fec0000010000 */
[----:B----4-:R-:W-:Y:S05]  /*2730*/  @P2 BRA `(.L_x_63) ;  /* 0x0000000000a02947 */ /* 0x010fea0003800000 */
[----:B------:R-:W2:Y:S01]  /*2740*/  S2UR UR5, SR_CgaCtaId ;  /* 0x00000000000579c3 */ /* 0x000ea20000008800 */
[----:B------:R-:W-:Y:S01]  /*2750*/  NOP ;  /* 0x0000000000007918 */ /* 0x000fe20000000000 */
[----:B------:R-:W-:Y:S01]  /*2760*/  UMOV UR4, 0x50 ;  /* 0x0000005000047882 */ /* 0x000fe20000000000 */
[----:B------:R-:W-:Y:S02]  /*2770*/  IMAD.U32 R0, RZ, RZ, UR29 ;  /* 0x0000001dff007e24 */ /* 0x000fe4000f8e00ff */
[----:B------:R-:W-:Y:S02]  /*2780*/  IMAD.MOV.U32 R3, RZ, RZ, 0xff ;  /* 0x000000ffff037424 */ /* 0x000fe400078e00ff */
[----:B------:R-:W-:Y:S01]  /*2790*/  IMAD.MOV.U32 R7, RZ, RZ, 0x1 ;  /* 0x00000001ff077424 */ /* 0x000fe200078e00ff */
[----:B------:R-:W-:-:S04]  /*27a0*/  LOP3.LUT R0, R0, 0xffff, RZ, 0xc0, !PT ;  /* 0x0000ffff00007812 */ /* 0x000fc800078ec0ff */
[----:B------:R-:W-:-:S05]  /*27b0*/  SHF.R.U32.HI R0, RZ, 0x5, R0 ;  /* 0x00000005ff007819 */ /* 0x000fca0000011600 */
[----:B------:R-:W-:Y:S01]  /*27c0*/  VIADD R2, R0, 0x10 ;  /* 0x0000001000027836 */ /* 0x000fe20000000000 */
[----:B------:R-:W-:Y:S01]  /*27d0*/  SHF.L.U32 R0, R3, R0, RZ ;  /* 0x0000000003007219 */ /* 0x000fe200000006ff */
[----:B--2---:R-:W-:-:S03]  /*27e0*/  ULEA UR6, UR5, UR4, 0x18 ;  /* 0x0000000405067291 */ /* 0x004fc6000f8ec0ff */
[----:B------:R-:W-:-:S04]  /*27f0*/  SHF.L.U32 R3, R7, R2, RZ ;  /* 0x0000000207037219 */ /* 0x000fc800000006ff */
[----:B------:R-:W-:Y:S02]  /*2800*/  LOP3.LUT R0, R3, R0, RZ, 0xfc, !PT ;  /* 0x0000000003007212 */ /* 0x000fe400078efcff */
[----:B------:R-:W2:Y:S02]  /*2810*/  LDS R5, [UR6] ;  /* 0x00000006ff057984 */ /* 0x000ea40008000800 */
[C---:B------:R-:W-:Y:S02]  /*2820*/  LOP3.LUT R2, R0.reuse, 0xffff, RZ, 0xc0, !PT ;  /* 0x0000ffff00027812 */ /* 0x040fe400078ec0ff */
[----:B--2---:R-:W-:-:S04]  /*2830*/  LOP3.LUT R3, R0, 0xffff, R5, 0x80, !PT ;  /* 0x0000ffff00037812 */ /* 0x004fc800078e8005 */
[----:B------:R-:W-:-:S13]  /*2840*/  ISETP.NE.AND P0, PT, R3, R2, PT ;  /* 0x000000020300720c */ /* 0x000fda0003f05270 */
[----:B------:R-:W-:Y:S05]  /*2850*/  @P0 BRA `(.L_x_64) ;  /* 0x0000000000500947 */ /* 0x000fea0003800000 */
[----:B------:R-:W-:Y:S02]  /*2860*/  SHF.R.U32.HI R5, RZ, 0x10, R5 ;  /* 0x00000010ff057819 */ /* 0x000fe40000011605 */
[----:B------:R-:W-:-:S04]  /*2870*/  SHF.R.U32.HI R2, RZ, 0x10, R0 ;  /* 0x00000010ff027819 */ /* 0x000fc80000011600 */
[----:B------:R-:W-:-:S04]  /*2880*/  LOP3.LUT R5, R5, R2, RZ, 0xc0, !PT ;  /* 0x0000000205057212 */ /* 0x000fc800078ec0ff */
[----:B------:R-:W-:-:S13]  /*2890*/  ISETP.NE.AND P0, PT, R5, R2, PT ;  /* 0x000000020500720c */ /* 0x000fda0003f05270 */
[----:B------:R-:W-:Y:S05]  /*28a0*/  @P0 BRA `(.L_x_65) ;  /* 0x0000000000300947 */ /* 0x000fea0003800000 */
[----:B------:R-:W-:Y:S01]  /*28b0*/  R2UR UR4, R0 ;  /* 0x00000000000472ca */ /* 0x000fe200000e0000 */
[----:B------:R-:W-:Y:S01]  /*28c0*/  VOTEU.ANY UR5, UPT, PT ;  /* 0x0000000000057886 */ /* 0x000fe200038e0100 */
[----:B------:R-:W2:Y:S01]  /*28d0*/  S2R R0, SR_LANEID ;  /* 0x0000000000007919 */ /* 0x000ea20000000000 */
[----:B------:R-:W-:-:S10]  /*28e0*/  UFLO.U32 UR5, UR5 ;  /* 0x00000005000572bd */ /* 0x000fd400080e0000 */
[----:B------:R-:W-:-:S06]  /*28f0*/  ULOP3.LUT UR4, URZ, UR4, URZ, 0x33, !UPT ;  /* 0x00000004ff047292 */ /* 0x000fcc000f8e33ff */
[----:B------:R-:W-:-:S04]  /*2900*/  IMAD.U32 R2, RZ, RZ, UR4 ;  /* 0x00000004ff027e24 */ /* 0x000fc8000f8e00ff */
[----:B------:R-:W3:Y:S02]  /*2910*/  REDUX UR7, R2 ;  /* 0x00000000020773c4 */ /* 0x000ee40000000000 */
[----:B------:R4:W-:Y:S01]  /*2920*/  UTCATOMSWS.AND URZ, UR4 ;  /* 0x0000000400ff79e3 */ /* 0x0009e20008000000 */
[----:B--2---:R-:W-:Y:S01]  /*2930*/  ISETP.EQ.U32.AND P0, PT, R0, UR5, PT ;  /* 0x0000000500007c0c */ /* 0x004fe2000bf02070 */
[----:B---3--:R-:W-:-:S12]  /*2940*/  IMAD.U32 R0, RZ, RZ, UR7 ;  /* 0x00000007ff007e24 */ /* 0x008fd8000f8e00ff */
[----:B------:R4:W-:Y:S01]  /*2950*/  @P0 ATOMS.AND RZ, [UR6], R0 ;  /* 0x00000000ffff098c */ /* 0x0009e2000a800006 */
[----:B------:R-:W-:Y:S05]  /*2960*/  BRA `(.L_x_63) ;  /* 0x0000000000147947 */ /* 0x000fea0003800000 */
.L_x_65:
[----:B------:R-:W-:-:S07]  /*2970*/  MOV R2, 0x2990 ;  /* 0x0000299000027802 */ /* 0x000fce0000000f00 */
[----:B-1----:R-:W-:Y:S05]  /*2980*/  CALL.REL.NOINC `($__internal_0_$__cuda_sm10x_tcgen05_guardrail_trap_col_being_dealloced_not_returned_by_alloc) ;  /* 0x0000000000447944 */ /* 0x002fea0003c00000 */
[----:B------:R-:W-:Y:S05]  /*2990*/  BRA `(.L_x_63) ;  /* 0x0000000000087947 */ /* 0x000fea0003800000 */
.L_x_64:
[----:B------:R-:W-:-:S07]  /*29a0*/  MOV R2, 0x29c0 ;  /* 0x000029c000027802 */ /* 0x000fce0000000f00 */
[----:B-1----:R-:W-:Y:S05]  /*29b0*/  CALL.REL.NOINC `($__internal_2_$__cuda_sm10x_tcgen05_guardrail_trap_unallocated_columns_being_dealloced) ;  /* 0x0000000000507944 */ /* 0x002fea0003c00000 */
.L_x_63:
[----:B------:R-:W-:Y:S01]  /*29c0*/  NOP ;  /* 0x0000000000007918 */ /* 0x000fe20000000000 */
[----:B----4-:R-:W-:Y:S05]  /*29d0*/  EXIT ;  /* 0x000000000000794d */ /* 0x010fea0003800000 */
.L_x_54:
[----:B------:R-:W2:Y:S02]  /*29e0*/  SYNCS.PHASECHK.TRANS64.TRYWAIT P0, [UR8+0x6000], RZ ;  /* 0x006000ffff0075a7 */ /* 0x000ea40008001108 */
[----:B--2---:R-:W-:Y:S05]  /*29f0*/  @!P0 BRA `(.L_x_54) ;  /* 0xfffffffc00f88947 */ /* 0x004fea000383ffff */
[----:B------:R-:W-:Y:S05]  /*2a00*/  BRA `(.L_x_66) ;  /* 0xfffffff000407947 */ /* 0x000fea000383ffff */
.L_x_56:
[----:B------:R-:W2:Y:S02]  /*2a10*/  SYNCS.PHASECHK.TRANS64.TRYWAIT P1, [UR8+0x6010], RZ ;  /* 0x006010ffff0075a7 */ /* 0x000ea40008021108 */
[----:B--2---:R-:W-:Y:S05]  /*2a20*/  @!P1 BRA `(.L_x_56) ;  /* 0xfffffffc00f89947 */ /* 0x004fea000383ffff */
[----:B------:R-:W-:Y:S05]  /*2a30*/  BRA `(.L_x_67) ;  /* 0xfffffff000847947 */ /* 0x000fea000383ffff */
.L_x_57:
[----:B------:R-:W3:Y:S02]  /*2a40*/  SYNCS.PHASECHK.TRANS64.TRYWAIT P0, [UR8+0x6000], R3 ;  /* 0x00600003ff0075a7 */ /* 0x000ee40008001108 */
[----:B---3--:R-:W-:Y:S05]  /*2a50*/  @!P0 BRA `(.L_x_57) ;  /* 0xfffffffc00f88947 */ /* 0x008fea000383ffff */
[----:B------:R-:W-:Y:S05]  /*2a60*/  BRA `(.L_x_68) ;  /* 0xfffffff000f07947 */ /* 0x000fea000383ffff */
.L_x_59:
[----:B------:R-:W3:Y:S02]  /*2a70*/  SYNCS.PHASECHK.TRANS64.TRYWAIT P0, [UR8+0x6010], R3 ;  /* 0x00601003ff0075a7 */ /* 0x000ee40008001108 */
[----:B---3--:R-:W-:Y:S05]  /*2a80*/  @!P0 BRA `(.L_x_59) ;  /* 0xfffffffc00f88947 */ /* 0x008fea000383ffff */
[----:B------:R-:W-:Y:S05]  /*2a90*/  BRA `(.L_x_69) ;  /* 0xfffffff400287947 */ /* 0x000fea000383ffff */
        .weak           $__internal_0_$__cuda_sm10x_tcgen05_guardrail_trap_col_being_dealloced_not_returned_by_alloc
        .type           $__internal_0_$__cuda_sm10x_tcgen05_guardrail_trap_col_being_dealloced_not_returned_by_alloc,@function
        .size           $__internal_0_$__cuda_sm10x_tcgen05_guardrail_trap_col_being_dealloced_not_returned_by_alloc,($__internal_1_$__cuda_sm10x_tcgen05_guardrail_trap_phase_invalid_during_alloc - $__internal_0_$__cuda_sm10x_tcgen05_guardrail_trap_col_being_dealloced_not_returned_by_alloc)
$__internal_0_$__cuda_sm10x_tcgen05_guardrail_trap_col_being_dealloced_not_returned_by_alloc:
[----:B------:R-:W-:Y:S05]  /*2aa0*/  BPT.TRAP 0x1 ;  /* 0x000000040000795c */ /* 0x000fea0000300000 */
[----:B------:R-:W-:-:S04]  /*2ab0*/  IMAD.MOV.U32 R3, RZ, RZ, 0x0 ;  /* 0x00000000ff037424 */ /* 0x000fc800078e00ff */
[----:B------:R-:W-:Y:S05]  /*2ac0*/  RET.REL.NODEC R2 `(gluon_tcgen05) ;  /* 0xffffffd4024c7950 */ /* 0x000fea0003c3ffff */
        .weak           $__internal_1_$__cuda_sm10x_tcgen05_guardrail_trap_phase_invalid_during_alloc
        .type           $__internal_1_$__cuda_sm10x_tcgen05_guardrail_trap_phase_invalid_during_alloc,@function
        .size           $__internal_1_$__cuda_sm10x_tcgen05_guardrail_trap_phase_invalid_during_alloc,($__internal_2_$__cuda_sm10x_tcgen05_guardrail_trap_unallocated_columns_being_dealloced - $__internal_1_$__cuda_sm10x_tcgen05_guardrail_trap_phase_invalid_during_alloc)
$__internal_1_$__cuda_sm10x_tcgen05_guardrail_trap_phase_invalid_during_alloc:
[----:B------:R-:W-:Y:S05]  /*2ad0*/  BPT.TRAP 0x1 ;  /* 0x000000040000795c */ /* 0x000fea0000300000 */
[----:B------:R-:W-:-:S04]  /*2ae0*/  IMAD.MOV.U32 R3, RZ, RZ, 0x0 ;  /* 0x00000000ff037424 */ /* 0x000fc800078e00ff */
[----:B------:R-:W-:Y:S05]  /*2af0*/  RET.REL.NODEC R2 `(gluon_tcgen05) ;  /* 0xffffffd402407950 */ /* 0x000fea0003c3ffff */
        .weak           $__internal_2_$__cuda_sm10x_tcgen05_guardrail_trap_unallocated_columns_being_dealloced
        .type           $__internal_2_$__cuda_sm10x_tcgen05_guardrail_trap_unallocated_columns_being_dealloced,@function
        .size           $__internal_2_$__cuda_sm10x_tcgen05_guardrail_trap_unallocated_columns_being_dealloced,(.L_x_73 - $__internal_2_$__cuda_sm10x_tcgen05_guardrail_trap_unallocated_columns_being_dealloced)
$__internal_2_$__cuda_sm10x_tcgen05_guardrail_trap_unallocated_columns_being_dealloced:
[----:B------:R-:W-:Y:S05]  /*2b00*/  BPT.TRAP 0x1 ;  /* 0x000000040000795c */ /* 0x000fea0000300000 */
[----:B------:R-:W-:-:S04]  /*2b10*/  IMAD.MOV.U32 R3, RZ, RZ, 0x0 ;  /* 0x00000000ff037424 */ /* 0x000fc800078e00ff */
[----:B------:R-:W-:Y:S05]  /*2b20*/  RET.REL.NODEC R2 `(gluon_tcgen05) ;  /* 0xffffffd402347950 */ /* 0x000fea0003c3ffff */
.L_x_70:
[----:B------:R-:W-:-:S00]  /*2b30*/  BRA `(.L_x_70) ;  /* 0xfffffffc00fc7947 */ /* 0x000fc0000383ffff */
[----:B------:R-:W-:-:S00]  /*2b40*/  NOP ;  /* 0x0000000000007918 */ /* 0x000fc00000000000 */
        /* <DEDUP_REMOVED lines=11> */
.L_x_73:


//--------------------- .nv.shared.gluon_tcgen05  --------------------------
	.section	.nv.shared.gluon_tcgen05,"aw",@nobits
	.sectionflags	@""
	.align	16
	.zero		1024


//--------------------- .nv.shared.reserved.0     --------------------------
	.section	.nv.shared.reserved.0,"aw",@nobits
	.align	8
	.weak		__nv_reservedSMEM_offset_0_alias
	.size		__nv_reservedSMEM_offset_0_alias, 0, 64
	.other		__nv_reservedSMEM_offset_0_alias,@"STO_CUDA_RESERVED_SHARED STV_DEFAULT"
__nv_reservedSMEM_offset_0_alias:
	.zero		0
.nv.shared.reserved.0:
	.zero		64
	.weak		__nv_reservedSMEM_allocation_phase
	.type		__nv_reservedSMEM_allocation_phase,@object
	.size		__nv_reservedSMEM_allocation_phase,(.L_0 - __nv_reservedSMEM_allocation_phase)
__nv_reservedSMEM_allocation_phase:
	.zero		1
.L_0:
	.zero		7
	.weak		__nv_reservedSMEM_devtool_atexit_pc
	.type		__nv_reservedSMEM_devtool_atexit_pc,@object
	.size		__nv_reservedSMEM_devtool_atexit_pc,(__nv_reservedSMEM_allocation_mask - __nv_reservedSMEM_devtool_atexit_pc)
__nv_reservedSMEM_devtool_atexit_pc:
	.zero		8
	.weak		__nv_reservedSMEM_allocation_mask
	.type		__nv_reservedSMEM_allocation_mask,@object
	.size		__nv_reservedSMEM_allocation_mask,(.L_2 - __nv_reservedSMEM_allocation_mask)
__nv_reservedSMEM_allocation_mask:
	.zero		4
.L_2:


//--------------------- .nv.constant0.gluon_tcgen05 --------------------------
	.section	.nv.constant0.gluon_tcgen05,"a",@progbits
	.sectionflags	@""
	.align	4
.nv.constant0.gluon_tcgen05:
	.zero		976


//--------------------- SYMBOLS --------------------------

	.type		.nv.reservedSmem.offset0,@object
	.size		.nv.reservedSmem.offset0,0x4
	.type		.nv.reservedSmem.cap,@object
	.size		.nv.reservedSmem.cap,0x4
